//
// Generated by NVIDIA NVVM Compiler
//
// Compiler Build ID: CL-36424714
// Cuda compilation tools, release 13.0, V13.0.88
// Based on NVVM 20.0.0
//

.version 9.0
.target sm_100
.address_size 64

	// .globl	_Z13matmul_kernelPfPKfS1_lll

.visible .entry _Z13matmul_kernelPfPKfS1_lll(
	.param .u64 .ptr .align 1 _Z13matmul_kernelPfPKfS1_lll_param_0,
	.param .u64 .ptr .align 1 _Z13matmul_kernelPfPKfS1_lll_param_1,
	.param .u64 .ptr .align 1 _Z13matmul_kernelPfPKfS1_lll_param_2,
	.param .u64 _Z13matmul_kernelPfPKfS1_lll_param_3,
	.param .u64 _Z13matmul_kernelPfPKfS1_lll_param_4,
	.param .u64 _Z13matmul_kernelPfPKfS1_lll_param_5
)
{
	.reg .pred 	%p<13>;
	.reg .b32 	%r<20>;
	.reg .b32 	%f<56>;
	.reg .b64 	%rd<138>;

	ld.param.u64 	%rd38, [_Z13matmul_kernelPfPKfS1_lll_param_0];
	ld.param.u64 	%rd39, [_Z13matmul_kernelPfPKfS1_lll_param_1];
	ld.param.u64 	%rd40, [_Z13matmul_kernelPfPKfS1_lll_param_2];
	ld.param.u64 	%rd41, [_Z13matmul_kernelPfPKfS1_lll_param_3];
	ld.param.u64 	%rd36, [_Z13matmul_kernelPfPKfS1_lll_param_4];
	ld.param.u64 	%rd37, [_Z13matmul_kernelPfPKfS1_lll_param_5];
	cvta.to.global.u64 	%rd1, %rd40;
	cvta.to.global.u64 	%rd2, %rd39;
	cvta.to.global.u64 	%rd3, %rd38;
	mov.u32 	%r8, %ctaid.x;
	mov.u32 	%r1, %ntid.x;
	mov.u32 	%r9, %tid.x;
	mad.lo.s32 	%r18, %r8, %r1, %r9;
	cvt.s64.s32 	%rd128, %r18;
	mul.lo.s64 	%rd5, %rd37, %rd41;
	setp.le.s64 	%p1, %rd5, %rd128;
	@%p1 bra 	$L__BB0_19;
	setp.gt.s64 	%p2, %rd36, 0;
	mov.u32 	%r10, %nctaid.x;
	mul.lo.s32 	%r3, %r10, %r1;
	@%p2 bra 	$L__BB0_2;
	bra.uni 	$L__BB0_18;
$L__BB0_2:
	and.b64  	%rd6, %rd36, 7;
	and.b64  	%rd7, %rd36, 9223372036854775800;
	and.b64  	%rd8, %rd36, 1;
	neg.s64 	%rd9, %rd7;
	shl.b64 	%rd10, %rd37, 5;
	cvt.u32.u64 	%r13, %rd37;
$L__BB0_3:
	shl.b64 	%rd44, %rd128, 2;
	add.s64 	%rd12, %rd3, %rd44;
	mov.b32 	%r12, 0;
	st.global.u32 	[%rd12], %r12;
	or.b64  	%rd45, %rd128, %rd37;
	and.b64  	%rd46, %rd45, -4294967296;
	setp.ne.s64 	%p4, %rd46, 0;
	@%p4 bra 	$L__BB0_5;
	cvt.u32.u64 	%r14, %rd128;
	div.u32 	%r15, %r14, %r13;
	mul.lo.s32 	%r16, %r15, %r13;
	sub.s32 	%r17, %r14, %r16;
	cvt.u64.u32 	%rd129, %r15;
	cvt.u64.u32 	%rd130, %r17;
	bra.uni 	$L__BB0_6;
$L__BB0_5:
	div.s64 	%rd129, %rd128, %rd37;
	mul.lo.s64 	%rd47, %rd129, %rd37;
	sub.s64 	%rd130, %rd128, %rd47;
$L__BB0_6:
	setp.lt.u64 	%p5, %rd36, 8;
	mul.lo.s64 	%rd19, %rd129, %rd36;
	mov.b64 	%rd135, 0;
	mov.f32 	%f53, 0f00000000;
	@%p5 bra 	$L__BB0_9;
	mul.lo.s64 	%rd51, %rd36, %rd129;
	shl.b64 	%rd20, %rd51, 32;
	shl.b64 	%rd52, %rd130, 2;
	add.s64 	%rd131, %rd1, %rd52;
	mov.f32 	%f53, 0f00000000;
	mov.b64 	%rd133, 0;
	mov.b64 	%rd132, 1;
$L__BB0_8:
	.pragma "nounroll";
	add.s64 	%rd53, %rd20, %rd133;
	shr.s64 	%rd54, %rd53, 30;
	add.s64 	%rd55, %rd2, %rd54;
	ld.global.f32 	%f10, [%rd55];
	ld.global.f32 	%f11, [%rd131];
	fma.rn.f32 	%f12, %f10, %f11, %f53;
	st.global.f32 	[%rd12], %f12;
	and.b64  	%rd56, %rd132, 4294967289;
	cvt.s64.s32 	%rd57, %rd19;
	shr.s64 	%rd58, %rd133, 32;
	add.s64 	%rd59, %rd58, %rd57;
	shl.b64 	%rd60, %rd59, 2;
	add.s64 	%rd61, %rd2, %rd60;
	ld.global.f32 	%f13, [%rd61+4];
	mad.lo.s64 	%rd62, %rd37, %rd56, %rd130;
	shl.b64 	%rd63, %rd62, 2;
	add.s64 	%rd64, %rd1, %rd63;
	ld.global.f32 	%f14, [%rd64];
	fma.rn.f32 	%f15, %f13, %f14, %f12;
	st.global.f32 	[%rd12], %f15;
	ld.global.f32 	%f16, [%rd61+8];
	shl.b64 	%rd65, %rd37, 2;
	add.s64 	%rd66, %rd64, %rd65;
	ld.global.f32 	%f17, [%rd66];
	fma.rn.f32 	%f18, %f16, %f17, %f15;
	st.global.f32 	[%rd12], %f18;
	ld.global.f32 	%f19, [%rd61+12];
	add.s64 	%rd67, %rd66, %rd65;
	ld.global.f32 	%f20, [%rd67];
	fma.rn.f32 	%f21, %f19, %f20, %f18;
	st.global.f32 	[%rd12], %f21;
	ld.global.f32 	%f22, [%rd61+16];
	add.s64 	%rd68, %rd67, %rd65;
	ld.global.f32 	%f23, [%rd68];
	fma.rn.f32 	%f24, %f22, %f23, %f21;
	st.global.f32 	[%rd12], %f24;
	ld.global.f32 	%f25, [%rd61+20];
	add.s64 	%rd69, %rd68, %rd65;
	ld.global.f32 	%f26, [%rd69];
	fma.rn.f32 	%f27, %f25, %f26, %f24;
	st.global.f32 	[%rd12], %f27;
	ld.global.f32 	%f28, [%rd61+24];
	add.s64 	%rd70, %rd69, %rd65;
	ld.global.f32 	%f29, [%rd70];
	fma.rn.f32 	%f30, %f28, %f29, %f27;
	st.global.f32 	[%rd12], %f30;
	ld.global.f32 	%f31, [%rd61+28];
	add.s64 	%rd71, %rd70, %rd65;
	ld.global.f32 	%f32, [%rd71];
	fma.rn.f32 	%f53, %f31, %f32, %f30;
	st.global.f32 	[%rd12], %f53;
	add.s64 	%rd133, %rd133, 34359738368;
	add.s64 	%rd132, %rd132, 8;
	add.s64 	%rd72, %rd9, %rd132;
	add.s64 	%rd131, %rd131, %rd10;
	setp.ne.s64 	%p6, %rd72, 1;
	mov.u64 	%rd135, %rd7;
	@%p6 bra 	$L__BB0_8;
$L__BB0_9:
	setp.eq.s64 	%p7, %rd6, 0;
	@%p7 bra 	$L__BB0_17;
	add.s64 	%rd73, %rd6, -1;
	setp.lt.u64 	%p8, %rd73, 3;
	@%p8 bra 	$L__BB0_12;
	add.s64 	%rd74, %rd135, %rd19;
	shl.b64 	%rd75, %rd74, 32;
	shr.s64 	%rd76, %rd75, 30;
	add.s64 	%rd77, %rd2, %rd76;
	ld.global.f32 	%f33, [%rd77];
	mad.lo.s64 	%rd78, %rd135, %rd37, %rd130;
	shl.b64 	%rd79, %rd78, 2;
	add.s64 	%rd80, %rd1, %rd79;
	ld.global.f32 	%f34, [%rd80];
	fma.rn.f32 	%f35, %f33, %f34, %f53;
	st.global.f32 	[%rd12], %f35;
	add.s64 	%rd81, %rd135, 1;
	and.b64  	%rd82, %rd81, 4294967295;
	cvt.s64.s32 	%rd83, %rd19;
	cvt.s64.s32 	%rd84, %rd135;
	add.s64 	%rd85, %rd84, %rd83;
	shl.b64 	%rd86, %rd85, 2;
	add.s64 	%rd87, %rd2, %rd86;
	ld.global.f32 	%f36, [%rd87+4];
	mad.lo.s64 	%rd88, %rd37, %rd82, %rd130;
	shl.b64 	%rd89, %rd88, 2;
	add.s64 	%rd90, %rd1, %rd89;
	ld.global.f32 	%f37, [%rd90];
	fma.rn.f32 	%f38, %f36, %f37, %f35;
	st.global.f32 	[%rd12], %f38;
	add.s64 	%rd91, %rd135, 2;
	and.b64  	%rd92, %rd91, 4294967295;
	ld.global.f32 	%f39, [%rd87+8];
	mad.lo.s64 	%rd93, %rd37, %rd92, %rd130;
	shl.b64 	%rd94, %rd93, 2;
	add.s64 	%rd95, %rd1, %rd94;
	ld.global.f32 	%f40, [%rd95];
	fma.rn.f32 	%f41, %f39, %f40, %f38;
	st.global.f32 	[%rd12], %f41;
	add.s64 	%rd96, %rd135, 3;
	and.b64  	%rd97, %rd96, 4294967295;
	ld.global.f32 	%f42, [%rd87+12];
	mad.lo.s64 	%rd98, %rd37, %rd97, %rd130;
	shl.b64 	%rd99, %rd98, 2;
	add.s64 	%rd100, %rd1, %rd99;
	ld.global.f32 	%f43, [%rd100];
	fma.rn.f32 	%f53, %f42, %f43, %f41;
	st.global.f32 	[%rd12], %f53;
	add.s64 	%rd101, %rd135, 4;
	and.b64  	%rd135, %rd101, 4294967295;
$L__BB0_12:
	and.b64  	%rd102, %rd36, 3;
	setp.eq.s64 	%p9, %rd102, 0;
	@%p9 bra 	$L__BB0_17;
	setp.eq.s64 	%p10, %rd102, 1;
	@%p10 bra 	$L__BB0_15;
	add.s64 	%rd103, %rd135, %rd19;
	shl.b64 	%rd104, %rd103, 32;
	shr.s64 	%rd105, %rd104, 30;
	add.s64 	%rd106, %rd2, %rd105;
	ld.global.f32 	%f44, [%rd106];
	mad.lo.s64 	%rd107, %rd135, %rd37, %rd130;
	shl.b64 	%rd108, %rd107, 2;
	add.s64 	%rd109, %rd1, %rd108;
	ld.global.f32 	%f45, [%rd109];
	fma.rn.f32 	%f46, %f44, %f45, %f53;
	st.global.f32 	[%rd12], %f46;
	add.s64 	%rd110, %rd135, 1;
	and.b64  	%rd111, %rd110, 4294967295;
	cvt.s64.s32 	%rd112, %rd19;
	cvt.s64.s32 	%rd113, %rd135;
	add.s64 	%rd114, %rd113, %rd112;
	shl.b64 	%rd115, %rd114, 2;
	add.s64 	%rd116, %rd2, %rd115;
	ld.global.f32 	%f47, [%rd116+4];
	mad.lo.s64 	%rd117, %rd37, %rd111, %rd130;
	shl.b64 	%rd118, %rd117, 2;
	add.s64 	%rd119, %rd1, %rd118;
	ld.global.f32 	%f48, [%rd119];
	fma.rn.f32 	%f53, %f47, %f48, %f46;
	st.global.f32 	[%rd12], %f53;
	add.s64 	%rd120, %rd135, 2;
	and.b64  	%rd135, %rd120, 4294967295;
$L__BB0_15:
	setp.eq.s64 	%p11, %rd8, 0;
	@%p11 bra 	$L__BB0_17;
	add.s64 	%rd121, %rd135, %rd19;
	shl.b64 	%rd122, %rd121, 32;
	shr.s64 	%rd123, %rd122, 30;
	add.s64 	%rd124, %rd2, %rd123;
	ld.global.f32 	%f49, [%rd124];
	mad.lo.s64 	%rd125, %rd135, %rd37, %rd130;
	shl.b64 	%rd126, %rd125, 2;
	add.s64 	%rd127, %rd1, %rd126;
	ld.global.f32 	%f50, [%rd127];
	fma.rn.f32 	%f51, %f49, %f50, %f53;
	st.global.f32 	[%rd12], %f51;
$L__BB0_17:
	add.s32 	%r18, %r18, %r3;
	cvt.s64.s32 	%rd128, %r18;
	setp.gt.s64 	%p12, %rd5, %rd128;
	@%p12 bra 	$L__BB0_3;
	bra.uni 	$L__BB0_19;
$L__BB0_18:
	shl.b64 	%rd42, %rd128, 2;
	add.s64 	%rd43, %rd3, %rd42;
	mov.b32 	%r11, 0;
	st.global.u32 	[%rd43], %r11;
	add.s32 	%r18, %r18, %r3;
	cvt.s64.s32 	%rd128, %r18;
	setp.gt.s64 	%p3, %rd5, %rd128;
	@%p3 bra 	$L__BB0_18;
$L__BB0_19:
	ret;

}


// ===== COMPILED SASS (sm_100) =====

	.target	sm_100

	.elftype	@"ET_EXEC"


//--------------------- .note.nv.tkinfo           --------------------------
	.section	.note.nv.tkinfo,"",@"SHT_NOTE"
	.sectionflags	@"SHF_NOTE_NV_TKINFO"
	.tkinfo
        /*0018*/ 	.word	0x00000002
        /*0030*/ 	.string	""
        /*0030*/ 	.string	"ptxas"
        /*0030*/ 	.string	"Cuda compilation tools, release 13.0, V13.0.88"
        /*0030*/ 	.string	"Build cuda_13.0.r13.0/compiler.36424714_0"
        /*0030*/ 	.string	"-arch sm_100 -m 64 "



//--------------------- .note.nv.cuinfo           --------------------------
	.section	.note.nv.cuinfo,"",@"SHT_NOTE"
	.sectionflags	@"SHF_NOTE_NV_CUINFO"
        /*0018*/ 	.short	0x0002
        /*001a*/ 	.short	0x0064
        /*001c*/ 	.short	0x0082
	.zero		2


//--------------------- .nv.info                  --------------------------
	.section	.nv.info,"",@"SHT_CUDA_INFO"
	.align	4


	//----- nvinfo : EIATTR_REGCOUNT
	.align		4
        /*0000*/ 	.byte	0x04, 0x2f
        /*0002*/ 	.short	(.L_1 - .L_0)
	.align		4
.L_0:
        /*0004*/ 	.word	index@(_Z13matmul_kernelPfPKfS1_lll)
        /*0008*/ 	.word	0x00000020


	//----- nvinfo : EIATTR_FRAME_SIZE
	.align		4
.L_1:
        /*000c*/ 	.byte	0x04, 0x11
        /*000e*/ 	.short	(.L_3 - .L_2)
	.align		4
.L_2:
        /*0010*/ 	.word	index@($__internal_0_$__cuda_sm20_div_s64)
        /*0014*/ 	.word	0x00000000


	//----- nvinfo : EIATTR_FRAME_SIZE
	.align		4
.L_3:
        /*0018*/ 	.byte	0x04, 0x11
        /*001a*/ 	.short	(.L_5 - .L_4)
	.align		4
.L_4:
        /*001c*/ 	.word	index@(_Z13matmul_kernelPfPKfS1_lll)
        /*0020*/ 	.word	0x00000000


	//----- nvinfo : EIATTR_MIN_STACK_SIZE
	.align		4
.L_5:
        /*0024*/ 	.byte	0x04, 0x12
        /*0026*/ 	.short	(.L_7 - .L_6)
	.align		4
.L_6:
        /*0028*/ 	.word	index@(_Z13matmul_kernelPfPKfS1_lll)
        /*002c*/ 	.word	0x00000000
.L_7:


//--------------------- .nv.compat                --------------------------
	.section	.nv.compat,"",@"SHT_CUDA_COMPAT_INFO"
	.align	4
        /*0000*/ 	.byte	0x02, 0x09, 0x00, 0x00, 0x02, 0x02, 0x01, 0x00, 0x02, 0x05, 0x05, 0x00, 0x03, 0x07, 0x01, 0x01
        /*0010*/ 	.byte	0x02, 0x03, 0x00, 0x00, 0x02, 0x06, 0x01, 0x00, 0x04, 0x0b, 0x08, 0x00, 0x09, 0x00, 0x00, 0x00
        /*0020*/ 	.byte	0x00, 0x00, 0x00, 0x00


//--------------------- .nv.info._Z13matmul_kernelPfPKfS1_lll --------------------------
	.section	.nv.info._Z13matmul_kernelPfPKfS1_lll,"",@"SHT_CUDA_INFO"
	.sectionflags	@""
	.align	4


	//----- nvinfo : EIATTR_CUDA_API_VERSION
	.align		4
        /*0000*/ 	.byte	0x04, 0x37
        /*0002*/ 	.short	(.L_9 - .L_8)
.L_8:
        /*0004*/ 	.word	0x00000082


	//----- nvinfo : EIATTR_KPARAM_INFO
	.align		4
.L_9:
        /*0008*/ 	.byte	0x04, 0x17
        /*000a*/ 	.short	(.L_11 - .L_10)
.L_10:
        /*000c*/ 	.word	0x00000000
        /*0010*/ 	.short	0x0005
        /*0012*/ 	.short	0x0028
        /*0014*/ 	.byte	0x00, 0xf0, 0x21, 0x00


	//----- nvinfo : EIATTR_KPARAM_INFO
	.align		4
.L_11:
        /*0018*/ 	.byte	0x04, 0x17
        /*001a*/ 	.short	(.L_13 - .L_12)
.L_12:
        /*001c*/ 	.word	0x00000000
        /*0020*/ 	.short	0x0004
        /*0022*/ 	.short	0x0020
        /*0024*/ 	.byte	0x00, 0xf0, 0x21, 0x00


	//----- nvinfo : EIATTR_KPARAM_INFO
	.align		4
.L_13:
        /*0028*/ 	.byte	0x04, 0x17
        /*002a*/ 	.short	(.L_15 - .L_14)
.L_14:
        /*002c*/ 	.word	0x00000000
        /*0030*/ 	.short	0x0003
        /*0032*/ 	.short	0x0018
        /*0034*/ 	.byte	0x00, 0xf0, 0x21, 0x00


	//----- nvinfo : EIATTR_KPARAM_INFO
	.align		4
.L_15:
        /*0038*/ 	.byte	0x04, 0x17
        /*003a*/ 	.short	(.L_17 - .L_16)
.L_16:
        /*003c*/ 	.word	0x00000000
        /*0040*/ 	.short	0x0002
        /*0042*/ 	.short	0x0010
        /*0044*/ 	.byte	0x00, 0xf5, 0x21, 0x00


	//----- nvinfo : EIATTR_KPARAM_INFO
	.align		4
.L_17:
        /*0048*/ 	.byte	0x04, 0x17
        /*004a*/ 	.short	(.L_19 - .L_18)
.L_18:
        /*004c*/ 	.word	0x00000000
        /*0050*/ 	.short	0x0001
        /*0052*/ 	.short	0x0008
        /*0054*/ 	.byte	0x00, 0xf5, 0x21, 0x00


	//----- nvinfo : EIATTR_KPARAM_INFO
	.align		4
.L_19:
        /*0058*/ 	.byte	0x04, 0x17
        /*005a*/ 	.short	(.L_21 - .L_20)
.L_20:
        /*005c*/ 	.word	0x00000000
        /*0060*/ 	.short	0x0000
        /*0062*/ 	.short	0x0000
        /*0064*/ 	.byte	0x00, 0xf5, 0x21, 0x00


	//----- nvinfo : EIATTR_SPARSE_MMA_MASK
	.align		4
.L_21:
        /*0068*/ 	.byte	0x03, 0x50
        /*006a*/ 	.short	0x0000


	//----- nvinfo : EIATTR_MAXREG_COUNT
	.align		4
        /*006c*/ 	.byte	0x03, 0x1b
        /*006e*/ 	.short	0x00ff


	//----- nvinfo : EIATTR_MERCURY_ISA_VERSION
	.align		4
        /*0070*/ 	.byte	0x03, 0x5f
        /*0072*/ 	.short	0x0101


	//----- nvinfo : EIATTR_VRC_CTA_INIT_COUNT
	.align		4
        /*0074*/ 	.byte	0x02, 0x4a
	.zero		1
	.zero		1


	//----- nvinfo : EIATTR_EXIT_INSTR_OFFSETS
	.align		4
        /*0078*/ 	.byte	0x04, 0x1c
        /*007a*/ 	.short	(.L_23 - .L_22)


	//   ....[0]....
.L_22:
        /*007c*/ 	.word	0x000000e0


	//   ....[1]....
        /*0080*/ 	.word	0x00000210


	//   ....[2]....
        /*0084*/ 	.word	0x00001300


	//----- nvinfo : EIATTR_CRS_STACK_SIZE
	.align		4
.L_23:
        /*0088*/ 	.byte	0x04, 0x1e
        /*008a*/ 	.short	(.L_25 - .L_24)
.L_24:
        /*008c*/ 	.word	0x00000000


	//----- nvinfo : EIATTR_CBANK_PARAM_SIZE
	.align		4
.L_25:
        /*0090*/ 	.byte	0x03, 0x19
        /*0092*/ 	.short	0x0030


	//----- nvinfo : EIATTR_PARAM_CBANK
	.align		4
        /*0094*/ 	.byte	0x04, 0x0a
        /*0096*/ 	.short	(.L_27 - .L_26)
	.align		4
.L_26:
        /*0098*/ 	.word	index@(.nv.constant0._Z13matmul_kernelPfPKfS1_lll)
        /*009c*/ 	.short	0x0380
        /*009e*/ 	.short	0x0030


	//----- nvinfo : EIATTR_SW_WAR
	.align		4
.L_27:
        /*00a0*/ 	.byte	0x04, 0x36
        /*00a2*/ 	.short	(.L_29 - .L_28)
.L_28:
        /*00a4*/ 	.word	0x00000008
.L_29:


//--------------------- .nv.callgraph             --------------------------
	.section	.nv.callgraph,"",@"SHT_CUDA_CALLGRAPH"
	.align	4
	.sectionentsize	8
	.align		4
        /*0000*/ 	.word	0x00000000
	.align		4
        /*0004*/ 	.word	0xffffffff
	.align		4
        /*0008*/ 	.word	0x00000000
	.align		4
        /*000c*/ 	.word	0xfffffffe
	.align		4
        /*0010*/ 	.word	0x00000000
	.align		4
        /*0014*/ 	.word	0xfffffffd
	.align		4
        /*0018*/ 	.word	0x00000000
	.align		4
        /*001c*/ 	.word	0xfffffffc


//--------------------- .text._Z13matmul_kernelPfPKfS1_lll --------------------------
	.section	.text._Z13matmul_kernelPfPKfS1_lll,"ax",@progbits
	.align	128
        .global         _Z13matmul_kernelPfPKfS1_lll
        .type           _Z13matmul_kernelPfPKfS1_lll,@function
        .size           _Z13matmul_kernelPfPKfS1_lll,(.L_x_12 - _Z13matmul_kernelPfPKfS1_lll)
        .other          _Z13matmul_kernelPfPKfS1_lll,@"STO_CUDA_ENTRY STV_DEFAULT"
_Z13matmul_kernelPfPKfS1_lll:
.text._Z13matmul_kernelPfPKfS1_lll:
[----:B------:R-:W-:Y:S01]  /*0000*/  LDC R1, c[0x0][0x37c] ;  /* 0x0000df00ff017b82 */ /* 0x000fe20000000800 */
[----:B------:R-:W0:Y:S07]  /*0010*/  S2R R3, SR_TID.X ;  /* 0x0000000000037919 */ /* 0x000e2e0000002100 */
[----:B------:R-:W1:Y:S01]  /*0020*/  LDC.64 R4, c[0x0][0x3a8] ;  /* 0x0000ea00ff047b82 */ /* 0x000e620000000a00 */
[----:B------:R-:W1:Y:S07]  /*0030*/  LDCU.64 UR6, c[0x0][0x398] ;  /* 0x00007300ff0677ac */ /* 0x000e6e0008000a00 */
[----:B------:R-:W0:Y:S08]  /*0040*/  S2UR UR4, SR_CTAID.X ;  /* 0x00000000000479c3 */ /* 0x000e300000002500 */
[----:B------:R-:W0:Y:S01]  /*0050*/  LDC R0, c[0x0][0x360] ;  /* 0x0000d800ff007b82 */ /* 0x000e220000000800 */
[----:B-1----:R-:W-:-:S02]  /*0060*/  IMAD R9, R5, UR6, RZ ;  /* 0x0000000605097c24 */ /* 0x002fc4000f8e02ff */
[----:B------:R-:W-:-:S04]  /*0070*/  IMAD.WIDE.U32 R6, R4, UR6, RZ ;  /* 0x0000000604067c25 */ /* 0x000fc8000f8e00ff */
[----:B------:R-:W-:-:S04]  /*0080*/  IMAD R11, R4, UR7, R9 ;  /* 0x00000007040b7c24 */ /* 0x000fc8000f8e0209 */
[----:B------:R-:W-:Y:S02]  /*0090*/  IMAD.IADD R2, R7, 0x1, R11 ;  /* 0x0000000107027824 */ /* 0x000fe400078e020b */
[----:B0-----:R-:W-:-:S05]  /*00a0*/  IMAD R3, R0, UR4, R3 ;  /* 0x0000000400037c24 */ /* 0x001fca000f8e0203 */
[----:B------:R-:W-:Y:S02]  /*00b0*/  SHF.R.S32.HI R9, RZ, 0x1f, R3 ;  /* 0x0000001fff097819 */ /* 0x000fe40000011403 */
[----:B------:R-:W-:-:S04]  /*00c0*/  ISETP.GT.U32.AND P0, PT, R6, R3, PT ;  /* 0x000000030600720c */ /* 0x000fc80003f04070 */
[----:B------:R-:W-:-:S13]  /*00d0*/  ISETP.GT.AND.EX P0, PT, R2, R9, PT, P0 ;  /* 0x000000090200720c */ /* 0x000fda0003f04300 */
[----:B------:R-:W-:Y:S05]  /*00e0*/  @!P0 EXIT ;  /* 0x000000000000894d */ /* 0x000fea0003800000 */
[----:B------:R-:W0:Y:S01]  /*00f0*/  LDCU.64 UR6, c[0x0][0x3a0] ;  /* 0x00007400ff0677ac */ /* 0x000e220008000a00 */
[----:B------:R-:W-:Y:S01]  /*0100*/  IMAD.MOV.U32 R8, RZ, RZ, R3 ;  /* 0x000000ffff087224 */ /* 0x000fe200078e0003 */
[----:B------:R-:W1:Y:S01]  /*0110*/  LDCU UR4, c[0x0][0x370] ;  /* 0x00006e00ff0477ac */ /* 0x000e620008000800 */
[----:B------:R-:W2:Y:S01]  /*0120*/  LDCU.64 UR12, c[0x0][0x358] ;  /* 0x00006b00ff0c77ac */ /* 0x000ea20008000a00 */
[----:B------:R-:W3:Y:S01]  /*0130*/  LDCU.64 UR8, c[0x0][0x380] ;  /* 0x00007000ff0877ac */ /* 0x000ee20008000a00 */
[----:B0-----:R-:W-:-:S04]  /*0140*/  UISETP.GT.U32.AND UP0, UPT, UR6, URZ, UPT ;  /* 0x000000ff0600728c */ /* 0x001fc8000bf04070 */
[----:B------:R-:W-:Y:S01]  /*0150*/  UISETP.GT.AND.EX UP0, UPT, UR7, URZ, UPT, UP0 ;  /* 0x000000ff0700728c */ /* 0x000fe2000bf04300 */
[----:B-1----:R-:W-:-:S08]  /*0160*/  IMAD R0, R0, UR4, RZ ;  /* 0x0000000400007c24 */ /* 0x002fd0000f8e02ff */
[----:B--23--:R-:W-:Y:S05]  /*0170*/  BRA.U UP0, `(.L_x_0) ;  /* 0x0000000100287547 */ /* 0x00cfea000b800000 */
.L_x_1:
[----:B------:R-:W-:-:S04]  /*0180*/  LEA R4, P0, R8, UR8, 0x2 ;  /* 0x0000000808047c11 */ /* 0x000fc8000f8010ff */
[----:B------:R-:W-:Y:S01]  /*0190*/  LEA.HI.X R5, R8, UR9, R9, 0x2, P0 ;  /* 0x0000000908057c11 */ /* 0x000fe200080f1409 */
[----:B------:R-:W-:-:S04]  /*01a0*/  IMAD.IADD R8, R0, 0x1, R3 ;  /* 0x0000000100087824 */ /* 0x000fc800078e0203 */
[----:B------:R0:W-:Y:S01]  /*01b0*/  STG.E desc[UR12][R4.64], RZ ;  /* 0x000000ff04007986 */ /* 0x0001e2000c10190c */
[----:B------:R-:W-:Y:S01]  /*01c0*/  ISETP.GT.U32.AND P0, PT, R6, R8, PT ;  /* 0x000000080600720c */ /* 0x000fe20003f04070 */
[--C-:B------:R-:W-:Y:S01]  /*01d0*/  IMAD.MOV.U32 R3, RZ, RZ, R8.reuse ;  /* 0x000000ffff037224 */ /* 0x100fe200078e0008 */
[----:B------:R-:W-:-:S04]  /*01e0*/  SHF.R.S32.HI R9, RZ, 0x1f, R8 ;  /* 0x0000001fff097819 */ /* 0x000fc80000011408 */
[----:B------:R-:W-:-:S13]  /*01f0*/  ISETP.GT.AND.EX P0, PT, R2, R9, PT, P0 ;  /* 0x000000090200720c */ /* 0x000fda0003f04300 */
[----:B0-----:R-:W-:Y:S05]  /*0200*/  @P0 BRA `(.L_x_1) ;  /* 0xfffffffc00dc0947 */ /* 0x001fea000383ffff */
[----:B------:R-:W-:Y:S05]  /*0210*/  EXIT ;  /* 0x000000000000794d */ /* 0x000fea0003800000 */
.L_x_0:
[----:B------:R-:W-:Y:S01]  /*0220*/  SHF.L.U64.HI R5, R4, 0x5, R5 ;  /* 0x0000000504057819 */ /* 0x000fe20000010205 */
[----:B------:R-:W-:Y:S02]  /*0230*/  ULOP3.LUT UR6, UR6, 0xfffffff8, URZ, 0xc0, !UPT ;  /* 0xfffffff806067892 */ /* 0x000fe4000f8ec0ff */
[----:B------:R-:W-:-:S12]  /*0240*/  ULOP3.LUT UR7, UR7, 0x7fffffff, URZ, 0xc0, !UPT ;  /* 0x7fffffff07077892 */ /* 0x000fd8000f8ec0ff */
.L_x_10:
[----:B0-----:R-:W0:Y:S01]  /*0250*/  LDCU.64 UR4, c[0x0][0x380] ;  /* 0x00007000ff0477ac */ /* 0x001e220008000a00 */
[----:B------:R-:W-:Y:S01]  /*0260*/  BSSY.RECONVERGENT B0, `(.L_x_2) ;  /* 0x000002c000007945 */ /* 0x000fe20003800200 */
[----:B-1----:R-:W1:Y:S01]  /*0270*/  LDCU UR8, c[0x0][0x3ac] ;  /* 0x00007580ff0877ac */ /* 0x002e620008000800 */
[----:B0-23--:R-:W-:-:S04]  /*0280*/  LEA R12, P0, R8, UR4, 0x2 ;  /* 0x00000004080c7c11 */ /* 0x00dfc8000f8010ff */
[----:B------:R-:W-:Y:S02]  /*0290*/  LEA.HI.X R13, R8, UR5, R9, 0x2, P0 ;  /* 0x00000005080d7c11 */ /* 0x000fe400080f1409 */
[----:B-1----:R-:W-:-:S03]  /*02a0*/  MOV R2, UR8 ;  /* 0x0000000800027c02 */ /* 0x002fc60008000f00 */
[----:B------:R0:W-:Y:S01]  /*02b0*/  STG.E desc[UR12][R12.64], RZ ;  /* 0x000000ff0c007986 */ /* 0x0001e2000c10190c */
[----:B------:R-:W-:-:S04]  /*02c0*/  LOP3.LUT R6, R9, R2, RZ, 0xfc, !PT ;  /* 0x0000000209067212 */ /* 0x000fc800078efcff */
[----:B------:R-:W-:-:S13]  /*02d0*/  ISETP.NE.U32.AND P0, PT, R6, RZ, PT ;  /* 0x000000ff0600720c */ /* 0x000fda0003f05070 */
[----:B0-----:R-:W-:Y:S05]  /*02e0*/  @P0 BRA `(.L_x_3) ;  /* 0x0000000000600947 */ /* 0x001fea0003800000 */
[----:B------:R-:W0:Y:S02]  /*02f0*/  LDCU UR4, c[0x0][0x3a8] ;  /* 0x00007500ff0477ac */ /* 0x000e240008000800 */
[----:B0-----:R-:W-:-:S04]  /*0300*/  IMAD.U32 R7, RZ, RZ, UR4 ;  /* 0x00000004ff077e24 */ /* 0x001fc8000f8e00ff */
[----:B------:R-:W0:Y:S01]  /*0310*/  I2F.U32.RP R6, R7 ;  /* 0x0000000700067306 */ /* 0x000e220000209000 */
[----:B------:R-:W-:-:S07]  /*0320*/  ISETP.NE.U32.AND P2, PT, R7, RZ, PT ;  /* 0x000000ff0700720c */ /* 0x000fce0003f45070 */
[----:B0-----:R-:W0:Y:S02]  /*0330*/  MUFU.RCP R6, R6 ;  /* 0x0000000600067308 */ /* 0x001e240000001000 */
[----:B0-----:R-:W-:-:S06]  /*0340*/  VIADD R10, R6, 0xffffffe ;  /* 0x0ffffffe060a7836 */ /* 0x001fcc0000000000 */
[----:B------:R0:W1:Y:S02]  /*0350*/  F2I.FTZ.U32.TRUNC.NTZ R11, R10 ;  /* 0x0000000a000b7305 */ /* 0x000064000021f000 */
[----:B0-----:R-:W-:Y:S02]  /*0360*/  IMAD.MOV.U32 R10, RZ, RZ, RZ ;  /* 0x000000ffff0a7224 */ /* 0x001fe400078e00ff */
[----:B-1----:R-:W-:-:S04]  /*0370*/  IMAD R9, R11, R7, RZ ;  /* 0x000000070b097224 */ /* 0x002fc800078e02ff */
[----:B------:R-:W-:-:S04]  /*0380*/  IMAD.MOV R9, RZ, RZ, -R9 ;  /* 0x000000ffff097224 */ /* 0x000fc800078e0a09 */
[----:B------:R-:W-:-:S04]  /*0390*/  IMAD.HI.U32 R11, R11, R9, R10 ;  /* 0x000000090b0b7227 */ /* 0x000fc800078e000a */
[----:B------:R-:W-:Y:S02]  /*03a0*/  HFMA2 R9, -RZ, RZ, 0, 0 ;  /* 0x00000000ff097431 */ /* 0x000fe400000001ff */
[----:B------:R-:W-:-:S05]  /*03b0*/  IMAD.HI.U32 R11, R11, R8, RZ ;  /* 0x000000080b0b7227 */ /* 0x000fca00078e00ff */
[----:B------:R-:W-:-:S05]  /*03c0*/  IADD3 R14, PT, PT, -R11, RZ, RZ ;  /* 0x000000ff0b0e7210 */ /* 0x000fca0007ffe1ff */
[----:B------:R-:W-:-:S05]  /*03d0*/  IMAD R14, R7, R14, R8 ;  /* 0x0000000e070e7224 */ /* 0x000fca00078e0208 */
[----:B------:R-:W-:-:S13]  /*03e0*/  ISETP.GE.U32.AND P0, PT, R14, R7, PT ;  /* 0x000000070e00720c */ /* 0x000fda0003f06070 */
[----:B------:R-:W-:Y:S02]  /*03f0*/  @P0 IMAD.IADD R14, R14, 0x1, -R7 ;  /* 0x000000010e0e0824 */ /* 0x000fe400078e0a07 */
[----:B------:R-:W-:-:S03]  /*0400*/  @P0 VIADD R11, R11, 0x1 ;  /* 0x000000010b0b0836 */ /* 0x000fc60000000000 */
[----:B------:R-:W-:-:S13]  /*0410*/  ISETP.GE.U32.AND P1, PT, R14, R7, PT ;  /* 0x000000070e00720c */ /* 0x000fda0003f26070 */
[----:B------:R-:W-:Y:S01]  /*0420*/  @P1 VIADD R11, R11, 0x1 ;  /* 0x000000010b0b1836 */ /* 0x000fe20000000000 */
[----:B------:R-:W-:-:S05]  /*0430*/  @!P2 LOP3.LUT R11, RZ, R7, RZ, 0x33, !PT ;  /* 0x00000007ff0ba212 */ /* 0x000fca00078e33ff */
[----:B------:R-:W-:-:S04]  /*0440*/  IMAD.MOV R6, RZ, RZ, -R11 ;  /* 0x000000ffff067224 */ /* 0x000fc800078e0a0b */
[----:B------:R-:W-:Y:S01]  /*0450*/  IMAD R8, R7, R6, R8 ;  /* 0x0000000607087224 */ /* 0x000fe200078e0208 */
[----:B------:R-:W-:Y:S06]  /*0460*/  BRA `(.L_x_4) ;  /* 0x00000000002c7947 */ /* 0x000fec0003800000 */
.L_x_3:
[----:B------:R-:W-:-:S07]  /*0470*/  MOV R2, 0x490 ;  /* 0x0000049000027802 */ /* 0x000fce0000000f00 */
[----:B------:R-:W-:Y:S05]  /*0480*/  CALL.REL.NOINC `($__internal_0_$__cuda_sm20_div_s64) ;  /* 0x0000000c00a07944 */ /* 0x000fea0003c00000 */
[----:B------:R-:W0:Y:S01]  /*0490*/  LDCU.64 UR4, c[0x0][0x3a8] ;  /* 0x00007500ff0477ac */ /* 0x000e220008000a00 */
[----:B------:R-:W-:-:S05]  /*04a0*/  IADD3 R6, P0, PT, RZ, -R11, RZ ;  /* 0x8000000bff067210 */ /* 0x000fca0007f1e0ff */
[----:B------:R-:W-:Y:S02]  /*04b0*/  IMAD.X R10, RZ, RZ, ~R10, P0 ;  /* 0x000000ffff0a7224 */ /* 0x000fe400000e0e0a */
[----:B0-----:R-:W-:Y:S02]  /*04c0*/  IMAD.U32 R7, RZ, RZ, UR4 ;  /* 0x00000004ff077e24 */ /* 0x001fe4000f8e00ff */
[----:B------:R-:W-:Y:S02]  /*04d0*/  IMAD.U32 R2, RZ, RZ, UR5 ;  /* 0x00000005ff027e24 */ /* 0x000fe4000f8e00ff */
[-C--:B------:R-:W-:Y:S02]  /*04e0*/  IMAD R15, R10, R7.reuse, RZ ;  /* 0x000000070a0f7224 */ /* 0x080fe400078e02ff */
[----:B------:R-:W-:-:S04]  /*04f0*/  IMAD.WIDE.U32 R8, R6, R7, R8 ;  /* 0x0000000706087225 */ /* 0x000fc800078e0008 */
[----:B------:R-:W-:-:S04]  /*0500*/  IMAD R15, R6, R2, R15 ;  /* 0x00000002060f7224 */ /* 0x000fc800078e020f */
[----:B------:R-:W-:-:S07]  /*0510*/  IMAD.IADD R9, R9, 0x1, R15 ;  /* 0x0000000109097824 */ /* 0x000fce00078e020f */
.L_x_4:
[----:B------:R-:W-:Y:S05]  /*0520*/  BSYNC.RECONVERGENT B0 ;  /* 0x0000000000007941 */ /* 0x000fea0003800200 */
.L_x_2:
[----:B------:R-:W0:Y:S01]  /*0530*/  LDCU.64 UR4, c[0x0][0x3a0] ;  /* 0x00007400ff0477ac */ /* 0x000e220008000a00 */
[----:B------:R-:W-:Y:S01]  /*0540*/  MOV R19, RZ ;  /* 0x000000ff00137202 */ /* 0x000fe20000000f00 */
[----:B------:R-:W-:Y:S01]  /*0550*/  IMAD.MOV.U32 R29, RZ, RZ, RZ ;  /* 0x000000ffff1d7224 */ /* 0x000fe200078e00ff */
[----:B0-----:R-:W-:Y:S02]  /*0560*/  UISETP.GE.U32.AND UP0, UPT, UR4, 0x8, UPT ;  /* 0x000000080400788c */ /* 0x001fe4000bf06070 */
[----:B------:R-:W-:Y:S01]  /*0570*/  IMAD R6, R11, UR4, RZ ;  /* 0x000000040b067c24 */ /* 0x000fe2000f8e02ff */
[----:B------:R-:W-:Y:S01]  /*0580*/  UMOV UR4, URZ ;  /* 0x000000ff00047c82 */ /* 0x000fe20008000000 */
[----:B------:R-:W-:-:S09]  /*0590*/  UISETP.GE.U32.AND.EX UP0, UPT, UR5, URZ, UPT, UP0 ;  /* 0x000000ff0500728c */ /* 0x000fd2000bf06100 */
[----:B------:R-:W-:Y:S05]  /*05a0*/  BRA.U !UP0, `(.L_x_5) ;  /* 0x0000000508507547 */ /* 0x000fea000b800000 */
[----:B------:R-:W0:Y:S01]  /*05b0*/  LDCU.64 UR10, c[0x0][0x390] ;  /* 0x00007200ff0a77ac */ /* 0x000e220008000a00 */
[----:B------:R-:W-:Y:S01]  /*05c0*/  IMAD.MOV.U32 R29, RZ, RZ, RZ ;  /* 0x000000ffff1d7224 */ /* 0x000fe200078e00ff */
[C---:B------:R-:W-:Y:S01]  /*05d0*/  SHF.L.U64.HI R25, R7.reuse, 0x2, R2 ;  /* 0x0000000207197819 */ /* 0x040fe20000010202 */
[----:B------:R-:W-:Y:S01]  /*05e0*/  IMAD.MOV.U32 R22, RZ, RZ, RZ ;  /* 0x000000ffff167224 */ /* 0x000fe200078e00ff */
[----:B------:R-:W-:Y:S01]  /*05f0*/  SHF.L.U32 R27, R7, 0x2, RZ ;  /* 0x00000002071b7819 */ /* 0x000fe200000006ff */
[----:B------:R-:W-:Y:S01]  /*0600*/  IMAD.MOV.U32 R11, RZ, RZ, RZ ;  /* 0x000000ffff0b7224 */ /* 0x000fe200078e00ff */
[----:B------:R-:W1:Y:S01]  /*0610*/  LDCU.64 UR14, c[0x0][0x388] ;  /* 0x00007100ff0e77ac */ /* 0x000e620008000a00 */
[----:B------:R-:W-:Y:S01]  /*0620*/  UMOV UR9, 0x1 ;  /* 0x0000000100097882 */ /* 0x000fe20000000000 */
[----:B------:R-:W-:Y:S01]  /*0630*/  UMOV UR4, URZ ;  /* 0x000000ff00047c82 */ /* 0x000fe20008000000 */
[----:B0-----:R-:W-:-:S04]  /*0640*/  LEA R10, P0, R8, UR10, 0x2 ;  /* 0x0000000a080a7c11 */ /* 0x001fc8000f8010ff */
[----:B------:R-:W-:-:S09]  /*0650*/  LEA.HI.X R23, R8, UR11, R9, 0x2, P0 ;  /* 0x0000000b08177c11 */ /* 0x000fd200080f1409 */
.L_x_6:
[----:B------:R-:W-:Y:S01]  /*0660*/  IADD3 R22, P0, PT, RZ, R22, RZ ;  /* 0x00000016ff167210 */ /* 0x000fe20007f1e0ff */
[----:B------:R-:W-:Y:S02]  /*0670*/  IMAD.MOV.U32 R16, RZ, RZ, R10 ;  /* 0x000000ffff107224 */ /* 0x000fe400078e000a */
[----:B------:R-:W-:Y:S02]  /*0680*/  IMAD.MOV.U32 R17, RZ, RZ, R23 ;  /* 0x000000ffff117224 */ /* 0x000fe400078e0017 */
[----:B------:R-:W-:-:S03]  /*0690*/  IMAD.X R15, R11, 0x1, R6, P0 ;  /* 0x000000010b0f7824 */ /* 0x000fc600000e0606 */
[----:B------:R-:W2:Y:S02]  /*06a0*/  LDG.E R16, desc[UR12][R16.64] ;  /* 0x0000000c10107981 */ /* 0x000ea4000c1e1900 */
[----:B------:R-:W-:-:S04]  /*06b0*/  SHF.R.S64 R20, R22, 0x1e, R15 ;  /* 0x0000001e16147819 */ /* 0x000fc8000000100f */
[----:B-1----:R-:W-:-:S04]  /*06c0*/  IADD3 R20, P1, PT, R20, UR14, RZ ;  /* 0x0000000e14147c10 */ /* 0x002fc8000ff3e0ff */
[----:B------:R-:W-:-:S05]  /*06d0*/  LEA.HI.X.SX32 R21, R15, UR15, 0x2, P1 ;  /* 0x0000000f0f157c11 */ /* 0x000fca00088f16ff */
[----:B------:R-:W2:Y:S01]  /*06e0*/  LDG.E R20, desc[UR12][R20.64] ;  /* 0x0000000c14147981 */ /* 0x000ea2000c1e1900 */
[----:B------:R-:W-:Y:S01]  /*06f0*/  ULOP3.LUT UR5, UR9, 0xfffffff9, URZ, 0xc0, !UPT ;  /* 0xfffffff909057892 */ /* 0x000fe2000f8ec0ff */
[----:B---3--:R-:W-:-:S05]  /*0700*/  SHF.R.S32.HI R24, RZ, 0x1f, R6 ;  /* 0x0000001fff187819 */ /* 0x008fca0000011406 */
[----:B------:R-:W-:-:S04]  /*0710*/  IMAD.WIDE.U32 R14, R7, UR5, R8 ;  /* 0x00000005070e7c25 */ /* 0x000fc8000f8e0008 */
[----:B------:R-:W-:Y:S01]  /*0720*/  IMAD R19, R2, UR5, R15 ;  /* 0x0000000502137c24 */ /* 0x000fe2000f8e020f */
[C---:B------:R-:W-:Y:S02]  /*0730*/  LEA R18, P2, R14.reuse, UR10, 0x2 ;  /* 0x0000000a0e127c11 */ /* 0x040fe4000f8410ff */
[C---:B------:R-:W-:Y:S02]  /*0740*/  IADD3 R15, P1, PT, R11.reuse, R6, RZ ;  /* 0x000000060b0f7210 */ /* 0x040fe40007f3e0ff */
[----:B------:R-:W-:Y:S02]  /*0750*/  LEA.HI.X R19, R14, UR11, R19, 0x2, P2 ;  /* 0x0000000b0e137c11 */ /* 0x000fe400090f1413 */
[----:B------:R-:W-:Y:S02]  /*0760*/  LEA.HI.X.SX32 R24, R11, R24, 0x1, P1 ;  /* 0x000000180b187211 */ /* 0x000fe400008f0eff */
[----:B------:R-:W-:-:S04]  /*0770*/  LEA R14, P1, R15, UR14, 0x2 ;  /* 0x0000000e0f0e7c11 */ /* 0x000fc8000f8210ff */
[----:B------:R-:W-:Y:S01]  /*0780*/  LEA.HI.X R15, R15, UR15, R24, 0x2, P1 ;  /* 0x0000000f0f0f7c11 */ /* 0x000fe200088f1418 */
[----:B--2---:R-:W-:-:S05]  /*0790*/  FFMA R29, R20, R16, R29 ;  /* 0x00000010141d7223 */ /* 0x004fca000000001d */
[----:B------:R0:W-:Y:S04]  /*07a0*/  STG.E desc[UR12][R12.64], R29 ;  /* 0x0000001d0c007986 */ /* 0x0001e8000c10190c */
[----:B------:R-:W2:Y:S04]  /*07b0*/  LDG.E R17, desc[UR12][R18.64] ;  /* 0x0000000c12117981 */ /* 0x000ea8000c1e1900 */
[----:B------:R-:W2:Y:S01]  /*07c0*/  LDG.E R16, desc[UR12][R14.64+0x4] ;  /* 0x0000040c0e107981 */ /* 0x000ea2000c1e1900 */
[----:B------:R-:W-:-:S05]  /*07d0*/  IADD3 R20, P1, PT, R27, R18, RZ ;  /* 0x000000121b147210 */ /* 0x000fca0007f3e0ff */
[----:B------:R-:W-:Y:S02]  /*07e0*/  IMAD.X R21, R25, 0x1, R19, P1 ;  /* 0x0000000119157824 */ /* 0x000fe400008e0613 */
[----:B--2---:R-:W-:-:S05]  /*07f0*/  FFMA R24, R16, R17, R29 ;  /* 0x0000001110187223 */ /* 0x004fca000000001d */
[----:B------:R1:W-:Y:S04]  /*0800*/  STG.E desc[UR12][R12.64], R24 ;  /* 0x000000180c007986 */ /* 0x0003e8000c10190c */
[----:B------:R-:W0:Y:S04]  /*0810*/  LDG.E R28, desc[UR12][R20.64] ;  /* 0x0000000c141c7981 */ /* 0x000e28000c1e1900 */
[----:B------:R-:W0:Y:S01]  /*0820*/  LDG.E R26, desc[UR12][R14.64+0x8] ;  /* 0x0000080c0e1a7981 */ /* 0x000e22000c1e1900 */
[----:B------:R-:W-:-:S04]  /*0830*/  IADD3 R16, P1, PT, R20, R27, RZ ;  /* 0x0000001b14107210 */ /* 0x000fc80007f3e0ff */
[----:B------:R-:W-:Y:S01]  /*0840*/  IADD3.X R17, PT, PT, R21, R25, RZ, P1, !PT ;  /* 0x0000001915117210 */ /* 0x000fe20000ffe4ff */
[----:B0-----:R-:W-:-:S05]  /*0850*/  FFMA R29, R26, R28, R24 ;  /* 0x0000001c1a1d7223 */ /* 0x001fca0000000018 */
        /* <DEDUP_REMOVED lines=8> */
[----:B-1----:R-:W0:Y:S01]  /*08e0*/  LDG.E R24, desc[UR12][R14.64+0x10] ;  /* 0x0000100c0e187981 */ /* 0x002e22000c1e1900 */
[----:B------:R-:W-:-:S05]  /*08f0*/  IADD3 R20, P1, PT, R18, R27, RZ ;  /* 0x0000001b12147210 */ /* 0x000fca0007f3e0ff */
[----:B------:R-:W-:Y:S02]  /*0900*/  IMAD.X R21, R19, 0x1, R25, P1 ;  /* 0x0000000113157824 */ /* 0x000fe400008e0619 */
[----:B0-----:R-:W-:-:S05]  /*0910*/  FFMA R29, R24, R28, R26 ;  /* 0x0000001c181d7223 */ /* 0x001fca000000001a */
[----:B------:R0:W-:Y:S04]  /*0920*/  STG.E desc[UR12][R12.64], R29 ;  /* 0x0000001d0c007986 */ /* 0x0001e8000c10190c */
[----:B------:R-:W3:Y:S04]  /*0930*/  LDG.E R28, desc[UR12][R20.64] ;  /* 0x0000000c141c7981 */ /* 0x000ee8000c1e1900 */
[----:B------:R-:W3:Y:S01]  /*0940*/  LDG.E R24, desc[UR12][R14.64+0x14] ;  /* 0x0000140c0e187981 */ /* 0x000ee2000c1e1900 */
[----:B------:R-:W-:-:S05]  /*0950*/  IADD3 R16, P1, PT, R20, R27, RZ ;  /* 0x0000001b14107210 */ /* 0x000fca0007f3e0ff */
[----:B------:R-:W-:Y:S02]  /*0960*/  IMAD.X R17, R21, 0x1, R25, P1 ;  /* 0x0000000115117824 */ /* 0x000fe400008e0619 */
[----:B---3--:R-:W-:-:S05]  /*0970*/  FFMA R24, R24, R28, R29 ;  /* 0x0000001c18187223 */ /* 0x008fca000000001d */
[----:B------:R3:W-:Y:S04]  /*0980*/  STG.E desc[UR12][R12.64], R24 ;  /* 0x000000180c007986 */ /* 0x0007e8000c10190c */
[----:B------:R-:W4:Y:S04]  /*0990*/  LDG.E R28, desc[UR12][R16.64] ;  /* 0x0000000c101c7981 */ /* 0x000f28000c1e1900 */
[----:B--2---:R-:W4:Y:S01]  /*09a0*/  LDG.E R26, desc[UR12][R14.64+0x18] ;  /* 0x0000180c0e1a7981 */ /* 0x004f22000c1e1900 */
[----:B------:R-:W-:-:S05]  /*09b0*/  IADD3 R18, P1, PT, R16, R27, RZ ;  /* 0x0000001b10127210 */ /* 0x000fca0007f3e0ff */
[----:B------:R-:W-:Y:S02]  /*09c0*/  IMAD.X R19, R17, 0x1, R25, P1 ;  /* 0x0000000111137824 */ /* 0x000fe400008e0619 */
[----:B----4-:R-:W-:-:S05]  /*09d0*/  FFMA R26, R26, R28, R24 ;  /* 0x0000001c1a1a7223 */ /* 0x010fca0000000018 */
[----:B------:R3:W-:Y:S04]  /*09e0*/  STG.E desc[UR12][R12.64], R26 ;  /* 0x0000001a0c007986 */ /* 0x0007e8000c10190c */
[----:B0-----:R-:W2:Y:S04]  /*09f0*/  LDG.E R29, desc[UR12][R14.64+0x1c] ;  /* 0x00001c0c0e1d7981 */ /* 0x001ea8000c1e1900 */
[----:B------:R-:W2:Y:S01]  /*0a00*/  LDG.E R18, desc[UR12][R18.64] ;  /* 0x0000000c12127981 */ /* 0x000ea2000c1e1900 */
[----:B------:R-:W-:-:S04]  /*0a10*/  UIADD3 UR9, UP0, UPT, UR9, 0x8, URZ ;  /* 0x0000000809097890 */ /* 0x000fc8000ff1e0ff */
[----:B------:R-:W-:Y:S02]  /*0a20*/  UIADD3.X UR4, UPT, UPT, URZ, UR4, URZ, UP0, !UPT ;  /* 0x00000004ff047290 */ /* 0x000fe400087fe4ff */
[----:B------:R-:W-:-:S04]  /*0a30*/  UIADD3 UR5, UP0, UPT, UR9, -UR6, URZ ;  /* 0x8000000609057290 */ /* 0x000fc8000ff1e0ff */
[----:B------:R-:W-:Y:S02]  /*0a40*/  UIADD3.X UR8, UPT, UPT, UR4, ~UR7, URZ, UP0, !UPT ;  /* 0x8000000704087290 */ /* 0x000fe400087fe4ff */
[----:B------:R-:W-:-:S04]  /*0a50*/  UISETP.NE.U32.AND UP0, UPT, UR5, 0x1, UPT ;  /* 0x000000010500788c */ /* 0x000fc8000bf05070 */
[----:B------:R-:W-:Y:S01]  /*0a60*/  UISETP.NE.AND.EX UP0, UPT, UR8, URZ, UPT, UP0 ;  /* 0x000000ff0800728c */ /* 0x000fe2000bf05300 */
[----:B------:R-:W-:Y:S02]  /*0a70*/  LEA R10, P1, R4, R10, 0x5 ;  /* 0x0000000a040a7211 */ /* 0x000fe400078228ff */
[----:B------:R-:W-:Y:S02]  /*0a80*/  IADD3.X R11, PT, PT, R11, 0x8, RZ, P0, !PT ;  /* 0x000000080b0b7810 */ /* 0x000fe400007fe4ff */
[----:B------:R-:W-:Y:S01]  /*0a90*/  IADD3.X R23, PT, PT, R23, R5, RZ, P1, !PT ;  /* 0x0000000517177210 */ /* 0x000fe20000ffe4ff */
[----:B--2---:R-:W-:-:S05]  /*0aa0*/  FFMA R29, R29, R18, R26 ;  /* 0x000000121d1d7223 */ /* 0x004fca000000001a */
[----:B------:R3:W-:Y:S01]  /*0ab0*/  STG.E desc[UR12][R12.64], R29 ;  /* 0x0000001d0c007986 */ /* 0x0007e2000c10190c */
[----:B------:R-:W-:Y:S05]  /*0ac0*/  BRA.U UP0, `(.L_x_6) ;  /* 0xfffffff900e47547 */ /* 0x000fea000b83ffff */
[----:B------:R-:W-:Y:S01]  /*0ad0*/  IMAD.U32 R19, RZ, RZ, UR6 ;  /* 0x00000006ff137e24 */ /* 0x000fe2000f8e00ff */
[----:B------:R-:W-:-:S06]  /*0ae0*/  UMOV UR4, UR7 ;  /* 0x0000000700047c82 */ /* 0x000fcc0008000000 */
.L_x_5:
[----:B------:R-:W0:Y:S02]  /*0af0*/  LDCU UR5, c[0x0][0x3a0] ;  /* 0x00007400ff0577ac */ /* 0x000e240008000800 */
[----:B0-----:R-:W-:-:S04]  /*0b00*/  ULOP3.LUT UR5, UR5, 0x7, URZ, 0xc0, !UPT ;  /* 0x0000000705057892 */ /* 0x001fc8000f8ec0ff */
[----:B------:R-:W-:-:S04]  /*0b10*/  UISETP.NE.U32.AND UP0, UPT, UR5, URZ, UPT ;  /* 0x000000ff0500728c */ /* 0x000fc8000bf05070 */
[----:B------:R-:W-:-:S09]  /*0b20*/  UISETP.NE.AND.EX UP0, UPT, URZ, URZ, UPT, UP0 ;  /* 0x000000ffff00728c */ /* 0x000fd2000bf05300 */
[----:B------:R-:W-:Y:S05]  /*0b30*/  BRA.U !UP0, `(.L_x_7) ;  /* 0x0000000508bc7547 */ /* 0x000fea000b800000 */
[----:B------:R-:W0:Y:S01]  /*0b40*/  LDCU UR16, c[0x0][0x3a0] ;  /* 0x00007400ff1077ac */ /* 0x000e220008000800 */
[----:B------:R-:W-:-:S04]  /*0b50*/  UIADD3 UR5, UP0, UPT, UR5, -0x1, URZ ;  /* 0xffffffff05057890 */ /* 0x000fc8000ff1e0ff */
[----:B------:R-:W-:Y:S02]  /*0b60*/  UIADD3.X UR9, UPT, UPT, URZ, -0x1, URZ, UP0, !UPT ;  /* 0xffffffffff097890 */ /* 0x000fe400087fe4ff */
[----:B------:R-:W-:-:S04]  /*0b70*/  UISETP.GE.U32.AND UP1, UPT, UR5, 0x3, UPT ;  /* 0x000000030500788c */ /* 0x000fc8000bf26070 */
[----:B------:R-:W-:Y:S02]  /*0b80*/  UISETP.GE.U32.AND.EX UP1, UPT, UR9, URZ, UPT, UP1 ;  /* 0x000000ff0900728c */ /* 0x000fe4000bf26110 */
[----:B0-----:R-:W-:-:S04]  /*0b90*/  ULOP3.LUT UR8, UR16, 0x3, URZ, 0xc0, !UPT ;  /* 0x0000000310087892 */ /* 0x001fc8000f8ec0ff */
[----:B------:R-:W-:-:S04]  /*0ba0*/  UISETP.NE.U32.AND UP0, UPT, UR8, URZ, UPT ;  /* 0x000000ff0800728c */ /* 0x000fc8000bf05070 */
[----:B------:R-:W-:Y:S01]  /*0bb0*/  UISETP.NE.AND.EX UP0, UPT, URZ, URZ, UPT, UP0 ;  /* 0x000000ffff00728c */ /* 0x000fe2000bf05300 */
[----:B------:R-:W-:Y:S10]  /*0bc0*/  BRA.U !UP1, `(.L_x_8) ;  /* 0x0000000109c47547 */ /* 0x000ff4000b800000 */
[----:B------:R-:W0:Y:S01]  /*0bd0*/  LDCU.64 UR14, c[0x0][0x390] ;  /* 0x00007200ff0e77ac */ /* 0x000e220008000a00 */
[----:B------:R-:W-:Y:S01]  /*0be0*/  IMAD R10, R7, UR4, RZ ;  /* 0x00000004070a7c24 */ /* 0x000fe2000f8e02ff */
[C---:B------:R-:W-:Y:S01]  /*0bf0*/  IADD3 R18, P2, PT, R19.reuse, R6, RZ ;  /* 0x0000000613127210 */ /* 0x040fe20007f5e0ff */
[C---:B------:R-:W-:Y:S01]  /*0c00*/  IMAD.WIDE.U32 R14, R19.reuse, R7, R8 ;  /* 0x00000007130e7225 */ /* 0x040fe200078e0008 */
[----:B------:R-:W1:Y:S02]  /*0c10*/  LDCU.64 UR10, c[0x0][0x388] ;  /* 0x00007100ff0a77ac */ /* 0x000e640008000a00 */
[----:B------:R-:W-:Y:S01]  /*0c20*/  SHF.R.S64 R16, RZ, 0x1e, R18 ;  /* 0x0000001eff107819 */ /* 0x000fe20000001012 */
[----:B------:R-:W-:-:S04]  /*0c30*/  IMAD R11, R19, R2, R10 ;  /* 0x00000002130b7224 */ /* 0x000fc800078e020a */
[----:B------:R-:W-:Y:S01]  /*0c40*/  IMAD.IADD R11, R15, 0x1, R11 ;  /* 0x000000010f0b7824 */ /* 0x000fe200078e020b */
[----:B0-----:R-:W-:Y:S02]  /*0c50*/  LEA R10, P1, R14, UR14, 0x2 ;  /* 0x0000000e0e0a7c11 */ /* 0x001fe4000f8210ff */
[----:B-1----:R-:W-:Y:S02]  /*0c60*/  IADD3 R16, P0, PT, R16, UR10, RZ ;  /* 0x0000000a10107c10 */ /* 0x002fe4000ff1e0ff */
[----:B------:R-:W-:Y:S02]  /*0c70*/  LEA.HI.X R11, R14, UR15, R11, 0x2, P1 ;  /* 0x0000000f0e0b7c11 */ /* 0x000fe400088f140b */
[----:B------:R-:W-:-:S03]  /*0c80*/  LEA.HI.X.SX32 R17, R18, UR11, 0x2, P0 ;  /* 0x0000000b12117c11 */ /* 0x000fc600080f16ff */
[----:B------:R-:W3:Y:S04]  /*0c90*/  LDG.E R10, desc[UR12][R10.64] ;  /* 0x0000000c0a0a7981 */ /* 0x000ee8000c1e1900 */
[----:B------:R-:W3:Y:S01]  /*0ca0*/  LDG.E R16, desc[UR12][R16.64] ;  /* 0x0000000c10107981 */ /* 0x000ee2000c1e1900 */
[----:B------:R-:W-:Y:S01]  /*0cb0*/  VIADD R15, R19, 0x1 ;  /* 0x00000001130f7836 */ /* 0x000fe20000000000 */
[----:B------:R-:W-:Y:S02]  /*0cc0*/  SHF.R.S32.HI R14, RZ, 0x1f, R6 ;  /* 0x0000001fff0e7819 */ /* 0x000fe40000011406 */
[----:B------:R-:W-:Y:S01]  /*0cd0*/  LEA R22, P0, R18, UR10, 0x2 ;  /* 0x0000000a12167c11 */ /* 0x000fe2000f8010ff */
[----:B------:R-:W-:Y:S01]  /*0ce0*/  IMAD.WIDE.U32 R20, R15, R7, R8 ;  /* 0x000000070f147225 */ /* 0x000fe200078e0008 */
[----:B------:R-:W-:-:S03]  /*0cf0*/  LEA.HI.X.SX32 R23, R19, R14, 0x1, P2 ;  /* 0x0000000e13177211 */ /* 0x000fc600010f0eff */
[----:B------:R-:W-:Y:S01]  /*0d00*/  IMAD R15, R15, R2, R21 ;  /* 0x000000020f0f7224 */ /* 0x000fe200078e0215 */
[----:B------:R-:W-:Y:S02]  /*0d10*/  LEA R14, P1, R20, UR14, 0x2 ;  /* 0x0000000e140e7c11 */ /* 0x000fe4000f8210ff */
[----:B------:R-:W-:Y:S02]  /*0d20*/  LEA.HI.X R23, R18, UR11, R23, 0x2, P0 ;  /* 0x0000000b12177c11 */ /* 0x000fe400080f1417 */
[----:B------:R-:W-:Y:S01]  /*0d30*/  LEA.HI.X R15, R20, UR15, R15, 0x2, P1 ;  /* 0x0000000f140f7c11 */ /* 0x000fe200088f140f */
[----:B---3--:R-:W-:-:S05]  /*0d40*/  FFMA R29, R16, R10, R29 ;  /* 0x0000000a101d7223 */ /* 0x008fca000000001d */
[----:B------:R0:W-:Y:S04]  /*0d50*/  STG.E desc[UR12][R12.64], R29 ;  /* 0x0000001d0c007986 */ /* 0x0001e8000c10190c */
[----:B------:R-:W2:Y:S04]  /*0d60*/  LDG.E R14, desc[UR12][R14.64] ;  /* 0x0000000c0e0e7981 */ /* 0x000ea8000c1e1900 */
[----:B------:R-:W2:Y:S01]  /*0d70*/  LDG.E R18, desc[UR12][R22.64+0x4] ;  /* 0x0000040c16127981 */ /* 0x000ea2000c1e1900 */
[----:B------:R-:W-:-:S05]  /*0d80*/  IADD3 R11, PT, PT, R19, 0x2, RZ ;  /* 0x00000002130b7810 */ /* 0x000fca0007ffe0ff */
[----:B------:R-:W-:-:S04]  /*0d90*/  IMAD.WIDE.U32 R16, R11, R7, R8 ;  /* 0x000000070b107225 */ /* 0x000fc800078e0008 */
[----:B------:R-:W-:Y:S01]  /*0da0*/  IMAD R11, R11, R2, R17 ;  /* 0x000000020b0b7224 */ /* 0x000fe200078e0211 */
[----:B------:R-:W-:-:S04]  /*0db0*/  LEA R10, P0, R16, UR14, 0x2 ;  /* 0x0000000e100a7c11 */ /* 0x000fc8000f8010ff */
[----:B------:R-:W-:Y:S01]  /*0dc0*/  LEA.HI.X R11, R16, UR15, R11, 0x2, P0 ;  /* 0x0000000f100b7c11 */ /* 0x000fe200080f140b */
[----:B--2---:R-:W-:-:S05]  /*0dd0*/  FFMA R21, R18, R14, R29 ;  /* 0x0000000e12157223 */ /* 0x004fca000000001d */
[----:B------:R1:W-:Y:S04]  /*0de0*/  STG.E desc[UR12][R12.64], R21 ;  /* 0x000000150c007986 */ /* 0x0003e8000c10190c */
[----:B------:R-:W2:Y:S04]  /*0df0*/  LDG.E R10, desc[UR12][R10.64] ;  /* 0x0000000c0a0a7981 */ /* 0x000ea8000c1e1900 */
[----:B------:R-:W2:Y:S01]  /*0e00*/  LDG.E R18, desc[UR12][R22.64+0x8] ;  /* 0x0000080c16127981 */ /* 0x000ea2000c1e1900 */
[----:B------:R-:W-:-:S04]  /*0e10*/  VIADD R17, R19, 0x3 ;  /* 0x0000000313117836 */ /* 0x000fc80000000000 */
[----:B------:R-:W-:-:S04]  /*0e20*/  IMAD.WIDE.U32 R14, R17, R7, R8 ;  /* 0x00000007110e7225 */ /* 0x000fc800078e0008 */
[----:B------:R-:W-:Y:S01]  /*0e30*/  IMAD R15, R17, R2, R15 ;  /* 0x00000002110f7224 */ /* 0x000fe200078e020f */
[----:B------:R-:W-:-:S04]  /*0e40*/  LEA R16, P0, R14, UR14, 0x2 ;  /* 0x0000000e0e107c11 */ /* 0x000fc8000f8010ff */
[----:B------:R-:W-:Y:S01]  /*0e50*/  LEA.HI.X R17, R14, UR15, R15, 0x2, P0 ;  /* 0x0000000f0e117c11 */ /* 0x000fe200080f140f */
[----:B--2---:R-:W-:-:S05]  /*0e60*/  FFMA R15, R18, R10, R21 ;  /* 0x0000000a120f7223 */ /* 0x004fca0000000015 */
[----:B------:R1:W-:Y:S04]  /*0e70*/  STG.E desc[UR12][R12.64], R15 ;  /* 0x0000000f0c007986 */ /* 0x0003e8000c10190c */
[----:B------:R-:W0:Y:S04]  /*0e80*/  LDG.E R14, desc[UR12][R22.64+0xc] ;  /* 0x00000c0c160e7981 */ /* 0x000e28000c1e1900 */
[----:B------:R-:W0:Y:S01]  /*0e90*/  LDG.E R16, desc[UR12][R16.64] ;  /* 0x0000000c10107981 */ /* 0x000e22000c1e1900 */
[----:B------:R-:W-:Y:S01]  /*0ea0*/  VIADD R19, R19, 0x4 ;  /* 0x0000000413137836 */ /* 0x000fe20000000000 */
[----:B------:R-:W-:Y:S01]  /*0eb0*/  UMOV UR4, URZ ;  /* 0x000000ff00047c82 */ /* 0x000fe20008000000 */
[----:B0-----:R-:W-:-:S05]  /*0ec0*/  FFMA R29, R14, R16, R15 ;  /* 0x000000100e1d7223 */ /* 0x001fca000000000f */
[----:B------:R1:W-:Y:S02]  /*0ed0*/  STG.E desc[UR12][R12.64], R29 ;  /* 0x0000001d0c007986 */ /* 0x0003e4000c10190c */
.L_x_8:
[----:B------:R-:W-:Y:S05]  /*0ee0*/  BRA.U !UP0, `(.L_x_7) ;  /* 0x0000000108d07547 */ /* 0x000fea000b800000 */
[----:B------:R-:W-:Y:S02]  /*0ef0*/  UISETP.NE.U32.AND UP0, UPT, UR8, 0x1, UPT ;  /* 0x000000010800788c */ /* 0x000fe4000bf05070 */
[----:B------:R-:W-:Y:S02]  /*0f00*/  ULOP3.LUT UP1, URZ, UR16, 0x1, URZ, 0xc0, !UPT ;  /* 0x0000000110ff7892 */ /* 0x000fe4000f82c0ff */
[----:B------:R-:W-:-:S09]  /*0f10*/  UISETP.NE.AND.EX UP0, UPT, URZ, URZ, UPT, UP0 ;  /* 0x000000ffff00728c */ /* 0x000fd2000bf05300 */
[----:B------:R-:W-:Y:S05]  /*0f20*/  BRA.U !UP0, `(.L_x_9) ;  /* 0x00000001087c7547 */ /* 0x000fea000b800000 */
[----:B------:R-:W0:Y:S01]  /*0f30*/  LDCU.64 UR10, c[0x0][0x390] ;  /* 0x00007200ff0a77ac */ /* 0x000e220008000a00 */
[----:B------:R-:W-:Y:S01]  /*0f40*/  IMAD R10, R7, UR4, RZ ;  /* 0x00000004070a7c24 */ /* 0x000fe2000f8e02ff */
[C---:B------:R-:W-:Y:S01]  /*0f50*/  IADD3 R18, P0, PT, R19.reuse, R6, RZ ;  /* 0x0000000613127210 */ /* 0x040fe20007f1e0ff */
[C---:B-1----:R-:W-:Y:S01]  /*0f60*/  IMAD.WIDE.U32 R14, R19.reuse, R7, R8 ;  /* 0x00000007130e7225 */ /* 0x042fe200078e0008 */
        /* <DEDUP_REMOVED lines=8> */
[----:B------:R-:W2:Y:S04]  /*0ff0*/  LDG.E R10, desc[UR12][R10.64] ;  /* 0x0000000c0a0a7981 */ /* 0x000ea8000c1e1900 */
[----:B------:R-:W2:Y:S01]  /*1000*/  LDG.E R16, desc[UR12][R16.64] ;  /* 0x0000000c10107981 */ /* 0x000ea2000c1e1900 */
[----:B------:R-:W-:Y:S02]  /*1010*/  IADD3 R21, PT, PT, R19, 0x1, RZ ;  /* 0x0000000113157810 */ /* 0x000fe40007ffe0ff */
[----:B------:R-:W-:-:S03]  /*1020*/  SHF.R.S32.HI R20, RZ, 0x1f, R6 ;  /* 0x0000001fff147819 */ /* 0x000fc60000011406 */
[----:B------:R-:W-:Y:S01]  /*1030*/  IMAD.WIDE.U32 R14, R21, R7, R8 ;  /* 0x00000007150e7225 */ /* 0x000fe200078e0008 */
[----:B------:R-:W-:Y:S02]  /*1040*/  LEA.HI.X.SX32 R23, R19, R20, 0x1, P0 ;  /* 0x0000001413177211 */ /* 0x000fe400000f0eff */
[----:B------:R-:W-:Y:S01]  /*1050*/  LEA R22, P0, R18, UR8, 0x2 ;  /* 0x0000000812167c11 */ /* 0x000fe2000f8010ff */
[----:B------:R-:W-:Y:S01]  /*1060*/  IMAD R21, R21, R2, R15 ;  /* 0x0000000215157224 */ /* 0x000fe200078e020f */
[----:B------:R-:W-:Y:S02]  /*1070*/  LEA R20, P1, R14, UR10, 0x2 ;  /* 0x0000000a0e147c11 */ /* 0x000fe4000f8210ff */
[----:B------:R-:W-:Y:S02]  /*1080*/  LEA.HI.X R23, R18, UR9, R23, 0x2, P0 ;  /* 0x0000000912177c11 */ /* 0x000fe400080f1417 */
[----:B------:R-:W-:Y:S01]  /*1090*/  LEA.HI.X R21, R14, UR11, R21, 0x2, P1 ;  /* 0x0000000b0e157c11 */ /* 0x000fe200088f1415 */
[----:B--2---:R-:W-:-:S05]  /*10a0*/  FFMA R11, R16, R10, R29 ;  /* 0x0000000a100b7223 */ /* 0x004fca000000001d */
[----:B------:R0:W-:Y:S04]  /*10b0*/  STG.E desc[UR12][R12.64], R11 ;  /* 0x0000000b0c007986 */ /* 0x0001e8000c10190c */
[----:B------:R-:W3:Y:S04]  /*10c0*/  LDG.E R22, desc[UR12][R22.64+0x4] ;  /* 0x0000040c16167981 */ /* 0x000ee8000c1e1900 */
[----:B------:R-:W3:Y:S01]  /*10d0*/  LDG.E R20, desc[UR12][R20.64] ;  /* 0x0000000c14147981 */ /* 0x000ee2000c1e1900 */
[----:B------:R-:W-:Y:S01]  /*10e0*/  VIADD R19, R19, 0x2 ;  /* 0x0000000213137836 */ /* 0x000fe20000000000 */
[----:B------:R-:W-:Y:S01]  /*10f0*/  UMOV UR4, URZ ;  /* 0x000000ff00047c82 */ /* 0x000fe20008000000 */
[----:B---3--:R-:W-:-:S05]  /*1100*/  FFMA R29, R22, R20, R11 ;  /* 0x00000014161d7223 */ /* 0x008fca000000000b */
[----:B------:R0:W-:Y:S02]  /*1110*/  STG.E desc[UR12][R12.64], R29 ;  /* 0x0000001d0c007986 */ /* 0x0001e4000c10190c */
.L_x_9:
[----:B------:R-:W-:Y:S05]  /*1120*/  BRA.U !UP1, `(.L_x_7) ;  /* 0x0000000109407547 */ /* 0x000fea000b800000 */
[----:B------:R-:W2:Y:S01]  /*1130*/  LDCU.64 UR10, c[0x0][0x390] ;  /* 0x00007200ff0a77ac */ /* 0x000ea20008000a00 */
[----:B------:R-:W-:Y:S02]  /*1140*/  IMAD R10, R7, UR4, RZ ;  /* 0x00000004070a7c24 */ /* 0x000fe4000f8e02ff */
[C---:B------:R-:W-:Y:S01]  /*1150*/  IMAD.IADD R14, R19.reuse, 0x1, R6 ;  /* 0x00000001130e7824 */ /* 0x040fe200078e0206 */
[----:B------:R-:W4:Y:S01]  /*1160*/  LDCU.64 UR8, c[0x0][0x388] ;  /* 0x00007100ff0877ac */ /* 0x000f220008000a00 */
[----:B------:R-:W-:-:S03]  /*1170*/  IMAD.WIDE.U32 R8, R19, R7, R8 ;  /* 0x0000000713087225 */ /* 0x000fc600078e0008 */
[----:B------:R-:W-:Y:S01]  /*1180*/  SHF.R.S64 R6, RZ, 0x1e, R14 ;  /* 0x0000001eff067819 */ /* 0x000fe2000000100e */
[----:B------:R-:W-:-:S04]  /*1190*/  IMAD R7, R19, R2, R10 ;  /* 0x0000000213077224 */ /* 0x000fc800078e020a */
[----:B------:R-:W-:Y:S01]  /*11a0*/  IMAD.IADD R7, R9, 0x1, R7 ;  /* 0x0000000109077824 */ /* 0x000fe200078e0207 */
[----:B--2---:R-:W-:Y:S02]  /*11b0*/  LEA R10, P1, R8, UR10, 0x2 ;  /* 0x0000000a080a7c11 */ /* 0x004fe4000f8210ff */
[----:B----4-:R-:W-:Y:S02]  /*11c0*/  IADD3 R6, P0, PT, R6, UR8, RZ ;  /* 0x0000000806067c10 */ /* 0x010fe4000ff1e0ff */
[----:B0-----:R-:W-:Y:S02]  /*11d0*/  LEA.HI.X R11, R8, UR11, R7, 0x2, P1 ;  /* 0x0000000b080b7c11 */ /* 0x001fe400088f1407 */
[----:B------:R-:W-:-:S03]  /*11e0*/  LEA.HI.X.SX32 R7, R14, UR9, 0x2, P0 ;  /* 0x000000090e077c11 */ /* 0x000fc600080f16ff */
[----:B------:R-:W1:Y:S04]  /*11f0*/  LDG.E R10, desc[UR12][R10.64] ;  /* 0x0000000c0a0a7981 */ /* 0x000e68000c1e1900 */
[----:B------:R-:W1:Y:S02]  /*1200*/  LDG.E R6, desc[UR12][R6.64] ;  /* 0x0000000c06067981 */ /* 0x000e64000c1e1900 */
[----:B-1-3--:R-:W-:-:S05]  /*1210*/  FFMA R29, R6, R10, R29 ;  /* 0x0000000a061d7223 */ /* 0x00afca000000001d */
[----:B------:R2:W-:Y:S02]  /*1220*/  STG.E desc[UR12][R12.64], R29 ;  /* 0x0000001d0c007986 */ /* 0x0005e4000c10190c */
.L_x_7:
[----:B------:R-:W4:Y:S01]  /*1230*/  LDCU.64 UR8, c[0x0][0x3a8] ;  /* 0x00007500ff0877ac */ /* 0x000f220008000a00 */
[----:B------:R-:W-:Y:S01]  /*1240*/  IADD3 R8, PT, PT, R0, R3, RZ ;  /* 0x0000000300087210 */ /* 0x000fe20007ffe0ff */
[----:B------:R-:W4:Y:S03]  /*1250*/  LDCU.64 UR10, c[0x0][0x398] ;  /* 0x00007300ff0a77ac */ /* 0x000f260008000a00 */
[--C-:B------:R-:W-:Y:S01]  /*1260*/  SHF.R.S32.HI R9, RZ, 0x1f, R8.reuse ;  /* 0x0000001fff097819 */ /* 0x100fe20000011408 */
[----:B------:R-:W-:Y:S01]  /*1270*/  IMAD.MOV.U32 R3, RZ, RZ, R8 ;  /* 0x000000ffff037224 */ /* 0x000fe200078e0008 */
[----:B----4-:R-:W-:Y:S02]  /*1280*/  UIMAD UR9, UR9, UR10, URZ ;  /* 0x0000000a090972a4 */ /* 0x010fe4000f8e02ff */
[----:B------:R-:W-:Y:S02]  /*1290*/  UIMAD.WIDE.U32 UR4, UR8, UR10, URZ ;  /* 0x0000000a080472a5 */ /* 0x000fe4000f8e00ff */
[----:B------:R-:W-:-:S04]  /*12a0*/  UIMAD UR9, UR8, UR11, UR9 ;  /* 0x0000000b080972a4 */ /* 0x000fc8000f8e0209 */
[----:B------:R-:W-:Y:S01]  /*12b0*/  UIADD3 UR9, UPT, UPT, UR5, UR9, URZ ;  /* 0x0000000905097290 */ /* 0x000fe2000fffe0ff */
[----:B------:R-:W-:-:S05]  /*12c0*/  ISETP.LT.U32.AND P0, PT, R8, UR4, PT ;  /* 0x0000000408007c0c */ /* 0x000fca000bf01070 */
[----:B------:R-:W-:-:S05]  /*12d0*/  IMAD.U32 R2, RZ, RZ, UR9 ;  /* 0x00000009ff027e24 */ /* 0x000fca000f8e00ff */
[----:B------:R-:W-:-:S13]  /*12e0*/  ISETP.GT.AND.EX P0, PT, R2, R9, PT, P0 ;  /* 0x000000090200720c */ /* 0x000fda0003f04300 */
[----:B------:R-:W-:Y:S05]  /*12f0*/  @P0 BRA `(.L_x_10) ;  /* 0xffffffec00d40947 */ /* 0x000fea000383ffff */
[----:B------:R-:W-:Y:S05]  /*1300*/  EXIT ;  /* 0x000000000000794d */ /* 0x000fea0003800000 */
        .weak           $__internal_0_$__cuda_sm20_div_s64
        .type           $__internal_0_$__cuda_sm20_div_s64,@function
        .size           $__internal_0_$__cuda_sm20_div_s64,(.L_x_12 - $__internal_0_$__cuda_sm20_div_s64)
$__internal_0_$__cuda_sm20_div_s64:
[----:B------:R-:W0:Y:S01]  /*1310*/  LDCU.64 UR8, c[0x0][0x3a8] ;  /* 0x00007500ff0877ac */ /* 0x000e220008000a00 */
[----:B------:R-:W-:Y:S01]  /*1320*/  ISETP.GE.AND P3, PT, R9, RZ, PT ;  /* 0x000000ff0900720c */ /* 0x000fe20003f66270 */
[----:B0-----:R-:W-:Y:S02]  /*1330*/  UIADD3 UR4, UP1, UPT, URZ, -UR8, URZ ;  /* 0x80000008ff047290 */ /* 0x001fe4000ff3e0ff */
[----:B------:R-:W-:Y:S02]  /*1340*/  UISETP.GE.AND UP0, UPT, UR9, URZ, UPT ;  /* 0x000000ff0900728c */ /* 0x000fe4000bf06270 */
[----:B------:R-:W-:Y:S02]  /*1350*/  UIADD3.X UR5, UPT, UPT, URZ, ~UR9, URZ, UP1, !UPT ;  /* 0x80000009ff057290 */ /* 0x000fe40008ffe4ff */
[----:B------:R-:W-:Y:S02]  /*1360*/  USEL UR4, UR4, UR8, !UP0 ;  /* 0x0000000804047287 */ /* 0x000fe4000c000000 */
[----:B------:R-:W-:-:S09]  /*1370*/  USEL UR5, UR5, UR9, !UP0 ;  /* 0x0000000905057287 */ /* 0x000fd2000c000000 */
[----:B------:R-:W0:Y:S08]  /*1380*/  I2F.U64.RP R14, UR4 ;  /* 0x00000004000e7d12 */ /* 0x000e300008309000 */
[----:B0-----:R-:W0:Y:S02]  /*1390*/  MUFU.RCP R14, R14 ;  /* 0x0000000e000e7308 */ /* 0x001e240000001000 */
[----:B0-----:R-:W-:-:S06]  /*13a0*/  VIADD R6, R14, 0x1ffffffe ;  /* 0x1ffffffe0e067836 */ /* 0x001fcc0000000000 */
[----:B------:R-:W0:Y:S02]  /*13b0*/  F2I.U64.TRUNC R6, R6 ;  /* 0x0000000600067311 */ /* 0x000e24000020d800 */
[----:B0-----:R-:W-:-:S04]  /*13c0*/  IMAD.WIDE.U32 R10, R6, UR4, RZ ;  /* 0x00000004060a7c25 */ /* 0x001fc8000f8e00ff */
[----:B------:R-:W-:Y:S01]  /*13d0*/  IMAD R11, R6, UR5, R11 ;  /* 0x00000005060b7c24 */ /* 0x000fe2000f8e020b */
[----:B------:R-:W-:-:S03]  /*13e0*/  IADD3 R15, P0, PT, RZ, -R10, RZ ;  /* 0x8000000aff0f7210 */ /* 0x000fc60007f1e0ff */
[----:B------:R-:W-:Y:S02]  /*13f0*/  IMAD R11, R7, UR4, R11 ;  /* 0x00000004070b7c24 */ /* 0x000fe4000f8e020b */
[----:B------:R-:W-:-:S03]  /*1400*/  IMAD.HI.U32 R10, R6, R15, RZ ;  /* 0x0000000f060a7227 */ /* 0x000fc600078e00ff */
[----:B------:R-:W-:Y:S01]  /*1410*/  IADD3.X R17, PT, PT, RZ, ~R11, RZ, P0, !PT ;  /* 0x8000000bff117210 */ /* 0x000fe200007fe4ff */
[----:B------:R-:W-:-:S04]  /*1420*/  IMAD.MOV.U32 R11, RZ, RZ, R6 ;  /* 0x000000ffff0b7224 */ /* 0x000fc800078e0006 */
[----:B------:R-:W-:-:S04]  /*1430*/  IMAD.WIDE.U32 R10, P0, R6, R17, R10 ;  /* 0x00000011060a7225 */ /* 0x000fc8000780000a */
[C---:B------:R-:W-:Y:S02]  /*1440*/  IMAD R19, R7.reuse, R17, RZ ;  /* 0x0000001107137224 */ /* 0x040fe400078e02ff */
[----:B------:R-:W-:-:S04]  /*1450*/  IMAD.HI.U32 R10, P1, R7, R15, R10 ;  /* 0x0000000f070a7227 */ /* 0x000fc8000782000a */
[----:B------:R-:W-:Y:S01]  /*1460*/  IMAD.HI.U32 R17, R7, R17, RZ ;  /* 0x0000001107117227 */ /* 0x000fe200078e00ff */
[----:B------:R-:W-:-:S03]  /*1470*/  IADD3 R11, P2, PT, R19, R10, RZ ;  /* 0x0000000a130b7210 */ /* 0x000fc60007f5e0ff */
[----:B------:R-:W-:Y:S02]  /*1480*/  IMAD.X R10, R17, 0x1, R7, P0 ;  /* 0x00000001110a7824 */ /* 0x000fe400000e0607 */
[----:B------:R-:W-:-:S03]  /*1490*/  IMAD.WIDE.U32 R6, R11, UR4, RZ ;  /* 0x000000040b067c25 */ /* 0x000fc6000f8e00ff */
[----:B------:R-:W-:Y:S01]  /*14a0*/  IADD3.X R15, PT, PT, RZ, RZ, R10, P2, P1 ;  /* 0x000000ffff0f7210 */ /* 0x000fe200017e240a */
[----:B------:R-:W-:Y:S01]  /*14b0*/  IMAD R10, R11, UR5, R7 ;  /* 0x000000050b0a7c24 */ /* 0x000fe2000f8e0207 */
[----:B------:R-:W-:Y:S02]  /*14c0*/  IADD3 R17, P0, PT, RZ, -R6, RZ ;  /* 0x80000006ff117210 */ /* 0x000fe40007f1e0ff */
[----:B------:R-:W-:Y:S01]  /*14d0*/  IADD3 R7, P4, PT, RZ, -R8, RZ ;  /* 0x80000008ff077210 */ /* 0x000fe20007f9e0ff */
[----:B------:R-:W-:Y:S02]  /*14e0*/  IMAD R6, R15, UR4, R10 ;  /* 0x000000040f067c24 */ /* 0x000fe4000f8e020a */
[----:B------:R-:W-:Y:S01]  /*14f0*/  IMAD.HI.U32 R10, R11, R17, RZ ;  /* 0x000000110b0a7227 */ /* 0x000fe200078e00ff */
[----:B------:R-:W-:-:S03]  /*1500*/  IADD3.X R14, PT, PT, RZ, ~R9, RZ, P4, !PT ;  /* 0x80000009ff0e7210 */ /* 0x000fc600027fe4ff */
[----:B------:R-:W-:-:S04]  /*1510*/  IMAD.X R6, RZ, RZ, ~R6, P0 ;  /* 0x000000ffff067224 */ /* 0x000fc800000e0e06 */
[----:B------:R-:W-:-:S04]  /*1520*/  IMAD.WIDE.U32 R10, P0, R11, R6, R10 ;  /* 0x000000060b0a7225 */ /* 0x000fc8000780000a */
[----:B------:R-:W-:Y:S01]  /*1530*/  IMAD.HI.U32 R10, P1, R15, R17, R10 ;  /* 0x000000110f0a7227 */ /* 0x000fe2000782000a */
[----:B------:R-:W-:-:S03]  /*1540*/  SEL R11, R7, R8, !P3 ;  /* 0x00000008070b7207 */ /* 0x000fc60005800000 */
[CC--:B------:R-:W-:Y:S02]  /*1550*/  IMAD R17, R15.reuse, R6.reuse, RZ ;  /* 0x000000060f117224 */ /* 0x0c0fe400078e02ff */
[----:B------:R-:W-:-:S03]  /*1560*/  IMAD.HI.U32 R6, R15, R6, RZ ;  /* 0x000000060f067227 */ /* 0x000fc600078e00ff */
[----:B------:R-:W-:Y:S01]  /*1570*/  IADD3 R10, P2, PT, R17, R10, RZ ;  /* 0x0000000a110a7210 */ /* 0x000fe20007f5e0ff */
[----:B------:R-:W-:Y:S01]  /*1580*/  IMAD.X R7, R6, 0x1, R15, P0 ;  /* 0x0000000106077824 */ /* 0x000fe200000e060f */
[----:B------:R-:W-:-:S03]  /*1590*/  SEL R15, R14, R9, !P3 ;  /* 0x000000090e0f7207 */ /* 0x000fc60005800000 */
[----:B------:R-:W-:Y:S01]  /*15a0*/  IMAD.HI.U32 R6, R10, R11, RZ ;  /* 0x0000000b0a067227 */ /* 0x000fe200078e00ff */
[----:B------:R-:W-:-:S03]  /*15b0*/  IADD3.X R14, PT, PT, RZ, RZ, R7, P2, P1 ;  /* 0x000000ffff0e7210 */ /* 0x000fc600017e2407 */
[----:B------:R-:W-:Y:S02]  /*15c0*/  IMAD.MOV.U32 R7, RZ, RZ, RZ ;  /* 0x000000ffff077224 */ /* 0x000fe400078e00ff */
[-C--:B------:R-:W-:Y:S02]  /*15d0*/  IMAD R17, R14, R15.reuse, RZ ;  /* 0x0000000f0e117224 */ /* 0x080fe400078e02ff */
[----:B------:R-:W-:-:S04]  /*15e0*/  IMAD.WIDE.U32 R6, R10, R15, R6 ;  /* 0x0000000f0a067225 */ /* 0x000fc800078e0006 */
[----:B------:R-:W-:-:S04]  /*15f0*/  IMAD.HI.U32 R10, R14, R15, RZ ;  /* 0x0000000f0e0a7227 */ /* 0x000fc800078e00ff */
[----:B------:R-:W-:-:S04]  /*1600*/  IMAD.HI.U32 R6, P0, R14, R11, R6 ;  /* 0x0000000b0e067227 */ /* 0x000fc80007800006 */
[----:B------:R-:W-:Y:S01]  /*1610*/  IMAD.X R10, RZ, RZ, R10, P0 ;  /* 0x000000ffff0a7224 */ /* 0x000fe200000e060a */
[----:B------:R-:W-:-:S04]  /*1620*/  IADD3 R17, P1, PT, R17, R6, RZ ;  /* 0x0000000611117210 */ /* 0x000fc80007f3e0ff */
[----:B------:R-:W-:Y:S01]  /*1630*/  IADD3.X R10, PT, PT, RZ, R10, RZ, P1, !PT ;  /* 0x0000000aff0a7210 */ /* 0x000fe20000ffe4ff */
[----:B------:R-:W-:-:S04]  /*1640*/  IMAD.WIDE.U32 R6, R17, UR4, RZ ;  /* 0x0000000411067c25 */ /* 0x000fc8000f8e00ff */
[----:B------:R-:W-:Y:S01]  /*1650*/  IMAD R7, R17, UR5, R7 ;  /* 0x0000000511077c24 */ /* 0x000fe2000f8e0207 */
[----:B------:R-:W-:-:S03]  /*1660*/  IADD3 R16, P1, PT, -R6, R11, RZ ;  /* 0x0000000b06107210 */ /* 0x000fc60007f3e1ff */
[----:B------:R-:W-:Y:S01]  /*1670*/  IMAD R6, R10, UR4, R7 ;  /* 0x000000040a067c24 */ /* 0x000fe2000f8e0207 */
[----:B------:R-:W-:-:S03]  /*1680*/  ISETP.GE.U32.AND P0, PT, R16, UR4, PT ;  /* 0x0000000410007c0c */ /* 0x000fc6000bf06070 */
[----:B------:R-:W-:Y:S01]  /*1690*/  IMAD.X R15, R15, 0x1, ~R6, P1 ;  /* 0x000000010f0f7824 */ /* 0x000fe200008e0e06 */
[----:B------:R-:W-:Y:S02]  /*16a0*/  IADD3 R11, P1, PT, R16, -UR4, RZ ;  /* 0x80000004100b7c10 */ /* 0x000fe4000ff3e0ff */
[----:B------:R-:W-:Y:S02]  /*16b0*/  IADD3 R6, P2, PT, R17, 0x1, RZ ;  /* 0x0000000111067810 */ /* 0x000fe40007f5e0ff */
[C---:B------:R-:W-:Y:S02]  /*16c0*/  ISETP.GE.U32.AND.EX P0, PT, R15.reuse, UR5, PT, P0 ;  /* 0x000000050f007c0c */ /* 0x040fe4000bf06100 */
[----:B------:R-:W-:Y:S01]  /*16d0*/  IADD3.X R14, PT, PT, R15, ~UR5, RZ, P1, !PT ;  /* 0x800000050f0e7c10 */ /* 0x000fe20008ffe4ff */
[----:B------:R-:W-:Y:S01]  /*16e0*/  IMAD.X R7, RZ, RZ, R10, P2 ;  /* 0x000000ffff077224 */ /* 0x000fe200010e060a */
[----:B------:R-:W-:Y:S02]  /*16f0*/  SEL R11, R11, R16, P0 ;  /* 0x000000100b0b7207 */ /* 0x000fe40000000000 */
[----:B------:R-:W-:-:S02]  /*1700*/  SEL R6, R6, R17, P0 ;  /* 0x0000001106067207 */ /* 0x000fc40000000000 */
[----:B------:R-:W-:Y:S02]  /*1710*/  SEL R14, R14, R15, P0 ;  /* 0x0000000f0e0e7207 */ /* 0x000fe40000000000 */
[----:B------:R-:W-:Y:S02]  /*1720*/  ISETP.GE.U32.AND P1, PT, R11, UR4, PT ;  /* 0x000000040b007c0c */ /* 0x000fe4000bf26070 */
[----:B------:R-:W-:Y:S02]  /*1730*/  SEL R7, R7, R10, P0 ;  /* 0x0000000a07077207 */ /* 0x000fe40000000000 */
[----:B------:R-:W-:Y:S02]  /*1740*/  IADD3 R11, P2, PT, R6, 0x1, RZ ;  /* 0x00000001060b7810 */ /* 0x000fe40007f5e0ff */
[----:B------:R-:W-:Y:S02]  /*1750*/  ISETP.GE.U32.AND.EX P0, PT, R14, UR5, PT, P1 ;  /* 0x000000050e007c0c */ /* 0x000fe4000bf06110 */
[----:B------:R-:W-:Y:S01]  /*1760*/  LOP3.LUT R14, R9, UR9, RZ, 0x3c, !PT ;  /* 0x00000009090e7c12 */ /* 0x000fe2000f8e3cff */
[----:B------:R-:W-:Y:S01]  /*1770*/  IMAD.X R10, RZ, RZ, R7, P2 ;  /* 0x000000ffff0a7224 */ /* 0x000fe200010e0607 */
[----:B------:R-:W-:-:S02]  /*1780*/  SEL R11, R11, R6, P0 ;  /* 0x000000060b0b7207 */ /* 0x000fc40000000000 */
[----:B------:R-:W-:Y:S02]  /*1790*/  ISETP.GE.AND P1, PT, R14, RZ, PT ;  /* 0x000000ff0e00720c */ /* 0x000fe40003f26270 */
[----:B------:R-:W-:Y:S02]  /*17a0*/  SEL R10, R10, R7, P0 ;  /* 0x000000070a0a7207 */ /* 0x000fe40000000000 */
[-C--:B------:R-:W-:Y:S02]  /*17b0*/  IADD3 R6, P2, PT, RZ, -R11.reuse, RZ ;  /* 0x8000000bff067210 */ /* 0x080fe40007f5e0ff */
[----:B------:R-:W-:Y:S02]  /*17c0*/  ISETP.NE.U32.AND P0, PT, RZ, UR8, PT ;  /* 0x00000008ff007c0c */ /* 0x000fe4000bf05070 */
[-C--:B------:R-:W-:Y:S02]  /*17d0*/  IADD3.X R7, PT, PT, RZ, ~R10.reuse, RZ, P2, !PT ;  /* 0x8000000aff077210 */ /* 0x080fe400017fe4ff */
[----:B------:R-:W-:Y:S01]  /*17e0*/  SEL R11, R6, R11, !P1 ;  /* 0x0000000b060b7207 */ /* 0x000fe20004800000 */
[----:B------:R-:W-:Y:S01]  /*17f0*/  IMAD.MOV.U32 R6, RZ, RZ, R2 ;  /* 0x000000ffff067224 */ /* 0x000fe200078e0002 */
[----:B------:R-:W-:Y:S01]  /*1800*/  SEL R10, R7, R10, !P1 ;  /* 0x0000000a070a7207 */ /* 0x000fe20004800000 */
[----:B------:R-:W-:Y:S01]  /*1810*/  IMAD.MOV.U32 R7, RZ, RZ, 0x0 ;  /* 0x00000000ff077424 */ /* 0x000fe200078e00ff */
[----:B------:R-:W-:-:S04]  /*1820*/  ISETP.NE.AND.EX P0, PT, RZ, UR9, PT, P0 ;  /* 0x00000009ff007c0c */ /* 0x000fc8000bf05300 */
[----:B------:R-:W-:Y:S02]  /*1830*/  SEL R11, R11, 0xffffffff, P0 ;  /* 0xffffffff0b0b7807 */ /* 0x000fe40000000000 */
[----:B------:R-:W-:Y:S01]  /*1840*/  SEL R10, R10, 0xffffffff, P0 ;  /* 0xffffffff0a0a7807 */ /* 0x000fe20000000000 */
[----:B------:R-:W-:Y:S06]  /*1850*/  RET.REL.NODEC R6 `(_Z13matmul_kernelPfPKfS1_lll) ;  /* 0xffffffe406e87950 */ /* 0x000fec0003c3ffff */
.L_x_11:
[----:B------:R-:W-:-:S00]  /*1860*/  BRA `(.L_x_11) ;  /* 0xfffffffc00fc7947 */ /* 0x000fc0000383ffff */
[----:B------:R-:W-:-:S00]  /*1870*/  NOP ;  /* 0x0000000000007918 */ /* 0x000fc00000000000 */
        /* <DEDUP_REMOVED lines=8> */
.L_x_12:


//--------------------- .nv.shared.reserved.0     --------------------------
	.section	.nv.shared.reserved.0,"aw",@nobits
	.weak		__nv_reservedSMEM_offset_0_alias
	.size		__nv_reservedSMEM_offset_0_alias, 0, 64
	.other		__nv_reservedSMEM_offset_0_alias,@"STO_CUDA_RESERVED_SHARED STV_DEFAULT"
__nv_reservedSMEM_offset_0_alias:
	.zero		0
	.zero		64


//--------------------- .nv.constant0._Z13matmul_kernelPfPKfS1_lll --------------------------
	.section	.nv.constant0._Z13matmul_kernelPfPKfS1_lll,"a",@progbits
	.sectionflags	@""
	.align	4
.nv.constant0._Z13matmul_kernelPfPKfS1_lll:
	.zero		944


//--------------------- SYMBOLS --------------------------

	.type		.nv.reservedSmem.offset0,@object
	.size		.nv.reservedSmem.offset0,0x4
